	.target	sm_90a

	.elftype	@"ET_EXEC"


//--------------------- .note.nv.tkinfo           --------------------------
	.section	.note.nv.tkinfo,"",@"SHT_NOTE"
	.sectionflags	@"SHF_NOTE_NV_TKINFO"
	.tkinfo
        /*0018*/ 	.word	0x00000002
        /*0030*/ 	.string	""
        /*0030*/ 	.string	"ptxas"
        /*0030*/ 	.string	"Cuda compilation tools, release 13.0, V13.0.88"
        /*0030*/ 	.string	"Build cuda_13.0.r13.0/compiler.36424714_0"
        /*0030*/ 	.string	"-arch sm_90a -m 64 "



//--------------------- .note.nv.cuinfo           --------------------------
	.section	.note.nv.cuinfo,"",@"SHT_NOTE"
	.sectionflags	@"SHF_NOTE_NV_CUINFO"
        /*0018*/ 	.short	0x0002
        /*001a*/ 	.short	0x005a
        /*001c*/ 	.short	0x0082
	.zero		2


//--------------------- .nv.info                  --------------------------
	.section	.nv.info,"",@"SHT_CUDA_INFO"
	.align	4


	//----- nvinfo : EIATTR_REGCOUNT
	.align		4
        /*0000*/ 	.byte	0x04, 0x2f
        /*0002*/ 	.short	(.L_15 - .L_14)
	.align		4
.L_14:
        /*0004*/ 	.word	index@(_ZN7cutlass13device_kernelINS_4gemm6kernel13GemmUniversalIN4cute5tupleIJiiiiEEENS1_10collective13CollectiveMmaINS1_34MainloopSm90TmaGmmaWarpSpecializedILi2ENS5_IJNS4_1CILi8EEENSA_ILi1EEESC_EEENS1_32KernelTmaWarpSpecializedPingpongEEENS5_IJNSA_ILi64EEENSA_ILi256EEESG_EEENS_10tfloat32_tENS5_IJlSC_lEEESJ_SK_NS4_8TiledMMAINS4_8MMA_AtomIJNS4_4SM904GMMA30MMA_64x256x8_F32TF32TF32_SS_TNILNSO_7ScaleInE1ELSQ_1EEEEEENS4_6LayoutINS5_IJSC_SC_SC_EEENS5_IJNSA_ILi0EEESV_SV_EEEEENS5_IJNS4_10UnderscoreESY_SY_EEEEENS4_13SM90_TMA_LOADENS4_14ComposedLayoutINS4_7SwizzleILi3ELi4ELi3EEENS4_18smem_ptr_flag_bitsILi32EEENST_INS5_IJSB_NSA_ILi32EEEEEENS5_IJS17_SC_EEEEEEEvNS4_8identityENS4_23SM90_TMA_LOAD_MULTICASTES1B_vS1C_EENS_8epilogue10collective6detail29Sm90TmaWarpSpecializedAdapterINS1G_15DefaultEpilogueISJ_SK_SK_NS1F_6thread17LinearCombinationISJ_Li1EffLNS1K_9ScaleType4KindE0ELNS_15FloatRoundStyleE2ESJ_EENS1_15EpilogueDefaultEEEEEvvEEEEvNT_6ParamsE)
        /*0008*/ 	.word	0x000000a8


	//----- nvinfo : EIATTR_FRAME_SIZE
	.align		4
.L_15:
        /*000c*/ 	.byte	0x04, 0x11
        /*000e*/ 	.short	(.L_17 - .L_16)
	.align		4
.L_16:
        /*0010*/ 	.word	index@(_ZN7cutlass13device_kernelINS_4gemm6kernel13GemmUniversalIN4cute5tupleIJiiiiEEENS1_10collective13CollectiveMmaINS1_34MainloopSm90TmaGmmaWarpSpecializedILi2ENS5_IJNS4_1CILi8EEENSA_ILi1EEESC_EEENS1_32KernelTmaWarpSpecializedPingpongEEENS5_IJNSA_ILi64EEENSA_ILi256EEESG_EEENS_10tfloat32_tENS5_IJlSC_lEEESJ_SK_NS4_8TiledMMAINS4_8MMA_AtomIJNS4_4SM904GMMA30MMA_64x256x8_F32TF32TF32_SS_TNILNSO_7ScaleInE1ELSQ_1EEEEEENS4_6LayoutINS5_IJSC_SC_SC_EEENS5_IJNSA_ILi0EEESV_SV_EEEEENS5_IJNS4_10UnderscoreESY_SY_EEEEENS4_13SM90_TMA_LOADENS4_14ComposedLayoutINS4_7SwizzleILi3ELi4ELi3EEENS4_18smem_ptr_flag_bitsILi32EEENST_INS5_IJSB_NSA_ILi32EEEEEENS5_IJS17_SC_EEEEEEEvNS4_8identityENS4_23SM90_TMA_LOAD_MULTICASTES1B_vS1C_EENS_8epilogue10collective6detail29Sm90TmaWarpSpecializedAdapterINS1G_15DefaultEpilogueISJ_SK_SK_NS1F_6thread17LinearCombinationISJ_Li1EffLNS1K_9ScaleType4KindE0ELNS_15FloatRoundStyleE2ESJ_EENS1_15EpilogueDefaultEEEEEvvEEEEvNT_6ParamsE)
        /*0014*/ 	.word	0x00000000


	//----- nvinfo : EIATTR_MIN_STACK_SIZE
	.align		4
.L_17:
        /*0018*/ 	.byte	0x04, 0x12
        /*001a*/ 	.short	(.L_19 - .L_18)
	.align		4
.L_18:
        /*001c*/ 	.word	index@(_ZN7cutlass13device_kernelINS_4gemm6kernel13GemmUniversalIN4cute5tupleIJiiiiEEENS1_10collective13CollectiveMmaINS1_34MainloopSm90TmaGmmaWarpSpecializedILi2ENS5_IJNS4_1CILi8EEENSA_ILi1EEESC_EEENS1_32KernelTmaWarpSpecializedPingpongEEENS5_IJNSA_ILi64EEENSA_ILi256EEESG_EEENS_10tfloat32_tENS5_IJlSC_lEEESJ_SK_NS4_8TiledMMAINS4_8MMA_AtomIJNS4_4SM904GMMA30MMA_64x256x8_F32TF32TF32_SS_TNILNSO_7ScaleInE1ELSQ_1EEEEEENS4_6LayoutINS5_IJSC_SC_SC_EEENS5_IJNSA_ILi0EEESV_SV_EEEEENS5_IJNS4_10UnderscoreESY_SY_EEEEENS4_13SM90_TMA_LOADENS4_14ComposedLayoutINS4_7SwizzleILi3ELi4ELi3EEENS4_18smem_ptr_flag_bitsILi32EEENST_INS5_IJSB_NSA_ILi32EEEEEENS5_IJS17_SC_EEEEEEEvNS4_8identityENS4_23SM90_TMA_LOAD_MULTICASTES1B_vS1C_EENS_8epilogue10collective6detail29Sm90TmaWarpSpecializedAdapterINS1G_15DefaultEpilogueISJ_SK_SK_NS1F_6thread17LinearCombinationISJ_Li1EffLNS1K_9ScaleType4KindE0ELNS_15FloatRoundStyleE2ESJ_EENS1_15EpilogueDefaultEEEEEvvEEEEvNT_6ParamsE)
        /*0020*/ 	.word	0x00000000
.L_19:


//--------------------- .nv.compat                --------------------------
	.section	.nv.compat,"",@"SHT_CUDA_COMPAT_INFO"
	.align	4
        /*0000*/ 	.byte	0x02, 0x09, 0x01, 0x00, 0x02, 0x02, 0x04, 0x00, 0x02, 0x05, 0x05, 0x00, 0x03, 0x07, 0x01, 0x01
        /*0010*/ 	.byte	0x02, 0x03, 0x01, 0x00, 0x02, 0x06, 0x01, 0x00, 0x04, 0x0b, 0x08, 0x00, 0x00, 0x00, 0x00, 0x00
        /*0020*/ 	.byte	0x00, 0x00, 0x00, 0x00


//--------------------- .nv.info._ZN7cutlass13device_kernelINS_4gemm6kernel13GemmUniversalIN4cute5tupleIJiiiiEEENS1_10collective13CollectiveMmaINS1_34MainloopSm90TmaGmmaWarpSpecializedILi2ENS5_IJNS4_1CILi8EEENSA_ILi1EEESC_EEENS1_32KernelTmaWarpSpecializedPingpongEEENS5_IJNSA_ILi64EEENSA_ILi256EEESG_EEENS_10tfloat32_tENS5_IJlSC_lEEESJ_SK_NS4_8TiledMMAINS4_8MMA_AtomIJNS4_4SM904GMMA30MMA_64x256x8_F32TF32TF32_SS_TNILNSO_7ScaleInE1ELSQ_1EEEEEENS4_6LayoutINS5_IJSC_SC_SC_EEENS5_IJNSA_ILi0EEESV_SV_EEEEENS5_IJNS4_10UnderscoreESY_SY_EEEEENS4_13SM90_TMA_LOADENS4_14ComposedLayoutINS4_7SwizzleILi3ELi4ELi3EEENS4_18smem_ptr_flag_bitsILi32EEENST_INS5_IJSB_NSA_ILi32EEEEEENS5_IJS17_SC_EEEEEEEvNS4_8identityENS4_23SM90_TMA_LOAD_MULTICASTES1B_vS1C_EENS_8epilogue10collective6detail29Sm90TmaWarpSpecializedAdapterINS1G_15DefaultEpilogueISJ_SK_SK_NS1F_6thread17LinearCombinationISJ_Li1EffLNS1K_9ScaleType4KindE0ELNS_15FloatRoundStyleE2ESJ_EENS1_15EpilogueDefaultEEEEEvvEEEEvNT_6ParamsE --------------------------
	.section	.nv.info._ZN7cutlass13device_kernelINS_4gemm6kernel13GemmUniversalIN4cute5tupleIJiiiiEEENS1_10collective13CollectiveMmaINS1_34MainloopSm90TmaGmmaWarpSpecializedILi2ENS5_IJNS4_1CILi8EEENSA_ILi1EEESC_EEENS1_32KernelTmaWarpSpecializedPingpongEEENS5_IJNSA_ILi64EEENSA_ILi256EEESG_EEENS_10tfloat32_tENS5_IJlSC_lEEESJ_SK_NS4_8TiledMMAINS4_8MMA_AtomIJNS4_4SM904GMMA30MMA_64x256x8_F32TF32TF32_SS_TNILNSO_7ScaleInE1ELSQ_1EEEEEENS4_6LayoutINS5_IJSC_SC_SC_EEENS5_IJNSA_ILi0EEESV_SV_EEEEENS5_IJNS4_10UnderscoreESY_SY_EEEEENS4_13SM90_TMA_LOADENS4_14ComposedLayoutINS4_7SwizzleILi3ELi4ELi3EEENS4_18smem_ptr_flag_bitsILi32EEENST_INS5_IJSB_NSA_ILi32EEEEEENS5_IJS17_SC_EEEEEEEvNS4_8identityENS4_23SM90_TMA_LOAD_MULTICASTES1B_vS1C_EENS_8epilogue10collective6detail29Sm90TmaWarpSpecializedAdapterINS1G_15DefaultEpilogueISJ_SK_SK_NS1F_6thread17LinearCombinationISJ_Li1EffLNS1K_9ScaleType4KindE0ELNS_15FloatRoundStyleE2ESJ_EENS1_15EpilogueDefaultEEEEEvvEEEEvNT_6ParamsE,"",@"SHT_CUDA_INFO"
	.sectionflags	@""
	.align	4


	//----- nvinfo : EIATTR_CUDA_API_VERSION
	.align		4
        /*0000*/ 	.byte	0x04, 0x37
        /*0002*/ 	.short	(.L_21 - .L_20)
.L_20:
        /*0004*/ 	.word	0x00000082


	//----- nvinfo : EIATTR_KPARAM_INFO
	.align		4
.L_21:
        /*0008*/ 	.byte	0x04, 0x17
        /*000a*/ 	.short	(.L_23 - .L_22)
.L_22:
        /*000c*/ 	.word	0x00000000
        /*0010*/ 	.short	0x0000
        /*0012*/ 	.short	0x0070
        /*0014*/ 	.byte	0x00, 0xf0, 0x01, 0x10


	//----- nvinfo : EIATTR_SPARSE_MMA_MASK
	.align		4
.L_23:
        /*0018*/ 	.byte	0x03, 0x50
        /*001a*/ 	.short	0x0000


	//----- nvinfo : EIATTR_MAXREG_COUNT
	.align		4
        /*001c*/ 	.byte	0x03, 0x1b
        /*001e*/ 	.short	0x00a8


	//----- nvinfo : EIATTR_NUM_BARRIERS
	.align		4
        /*0020*/ 	.byte	0x02, 0x4c
        /*0022*/ 	.byte	0x01
	.zero		1


	//----- nvinfo : EIATTR_EXTERNS
	.align		4
        /*0024*/ 	.byte	0x04, 0x0f
        /*0026*/ 	.short	(.L_25 - .L_24)


	//   ....[0]....
	.align		4
.L_24:
        /*0028*/ 	.word	index@(__assertfail)


	//----- nvinfo : EIATTR_MERCURY_ISA_VERSION
	.align		4
.L_25:
        /*002c*/ 	.byte	0x03, 0x5f
        /*002e*/ 	.short	0x0101


	//----- nvinfo : EIATTR_INT_WARP_WIDE_INSTR_OFFSETS
	.align		4
        /*0030*/ 	.byte	0x04, 0x31
        /*0032*/ 	.short	(.L_27 - .L_26)


	//   ....[0]....
.L_26:
        /*0034*/ 	.word	0x000005d0


	//   ....[1]....
        /*0038*/ 	.word	0x00000610


	//   ....[2]....
        /*003c*/ 	.word	0x00000640


	//   ....[3]....
        /*0040*/ 	.word	0x00000690


	//   ....[4]....
        /*0044*/ 	.word	0x000006a0


	//   ....[5]....
        /*0048*/ 	.word	0x000006c0


	//   ....[6]....
        /*004c*/ 	.word	0x000007b0


	//   ....[7]....
        /*0050*/ 	.word	0x000007d0


	//   ....[8]....
        /*0054*/ 	.word	0x00002570


	//----- nvinfo : EIATTR_COOP_GROUP_MASK_REGIDS
	.align		4
.L_27:
        /*0058*/ 	.byte	0x04, 0x29
        /*005a*/ 	.short	(.L_29 - .L_28)


	//   ....[0]....
.L_28:
        /*005c*/ 	.word	0xffffffff


	//   ....[1]....
        /*0060*/ 	.word	0xffffffff


	//   ....[2]....
        /*0064*/ 	.word	0xffffffff


	//   ....[3]....
        /*0068*/ 	.word	0xffffffff


	//   ....[4]....
        /*006c*/ 	.word	0xffffffff


	//   ....[5]....
        /*0070*/ 	.word	0xffffffff


	//   ....[6]....
        /*0074*/ 	.word	0xffffffff


	//----- nvinfo : EIATTR_COOP_GROUP_INSTR_OFFSETS
	.align		4
.L_29:
        /*0078*/ 	.byte	0x04, 0x28
        /*007a*/ 	.short	(.L_31 - .L_30)


	//   ....[0]....
.L_30:
        /*007c*/ 	.word	0x00000060


	//   ....[1]....
        /*0080*/ 	.word	0x00000080


	//   ....[2]....
        /*0084*/ 	.word	0x00000180


	//   ....[3]....
        /*0088*/ 	.word	0x000003a0


	//   ....[4]....
        /*008c*/ 	.word	0x000003f0


	//   ....[5]....
        /*0090*/ 	.word	0x000005b0


	//   ....[6]....
        /*0094*/ 	.word	0x00000940


	//----- nvinfo : EIATTR_REG_RECONFIG
	.align		4
.L_31:
        /*0098*/ 	.byte	0x01, 0x54
	.zero		2


	//----- nvinfo : EIATTR_SYSCALL_OFFSETS
	.align		4
        /*009c*/ 	.byte	0x04, 0x46
        /*009e*/ 	.short	(.L_33 - .L_32)


	//   ....[0]....
.L_32:
        /*00a0*/ 	.word	0x00001890


	//----- nvinfo : EIATTR_MBARRIER_INSTR_OFFSETS
	.align		4
.L_33:
        /*00a4*/ 	.byte	0x04, 0x39
        /*00a6*/ 	.short	(.L_35 - .L_34)


	//   ....[0]....
.L_34:
        /*00a8*/ 	.word	0x00000330
        /*00ac*/ 	.word	0x000000ff
        /*00b0*/ 	.word	0x00000000
        /*00b4*/ 	.short	0x0100
        /*00b6*/ 	.byte	0x07
	.zero		1


	//   ....[1]....
        /*00b8*/ 	.word	0x00000340
        /*00bc*/ 	.word	0x000000ff
        /*00c0*/ 	.word	0x00000010
        /*00c4*/ 	.short	0x0100
        /*00c6*/ 	.byte	0x07
	.zero		1


	//   ....[2]....
        /*00c8*/ 	.word	0x00000350
        /*00cc*/ 	.word	0x000000ff
        /*00d0*/ 	.word	0x00000008
        /*00d4*/ 	.short	0x0100
        /*00d6*/ 	.byte	0x07
	.zero		1


	//   ....[3]....
        /*00d8*/ 	.word	0x00000360
        /*00dc*/ 	.word	0x000000ff
        /*00e0*/ 	.word	0x00000018
        /*00e4*/ 	.short	0x0100
        /*00e6*/ 	.byte	0x07
	.zero		1


	//   ....[4]....
        /*00e8*/ 	.word	0x00000820
        /*00ec*/ 	.word	0x000000ff
        /*00f0*/ 	.word	0x00000050
        /*00f4*/ 	.short	0x0100
        /*00f6*/ 	.byte	0x0c
	.zero		1


	//   ....[5]....
        /*00f8*/ 	.word	0x00000860
        /*00fc*/ 	.word	0x000000ff
        /*0100*/ 	.word	0x00000058
        /*0104*/ 	.short	0x0100
        /*0106*/ 	.byte	0x0c
	.zero		1


	//   ....[6]....
        /*0108*/ 	.word	0x00000890
        /*010c*/ 	.word	0x000000ff
        /*0110*/ 	.word	0x00000030
        /*0114*/ 	.short	0x0100
        /*0116*/ 	.byte	0x0d
	.zero		1


	//   ....[7]....
        /*0118*/ 	.word	0x000008d0
        /*011c*/ 	.word	0x000000ff
        /*0120*/ 	.word	0x00000038
        /*0124*/ 	.short	0x0100
        /*0126*/ 	.byte	0x0d
	.zero		1


	//   ....[8]....
        /*0128*/ 	.word	0x000008e0
        /*012c*/ 	.word	0x000000ff
        /*0130*/ 	.word	0x00000040
        /*0134*/ 	.short	0x0100
        /*0136*/ 	.byte	0x0d
	.zero		1


	//   ....[9]....
        /*0138*/ 	.word	0x000008f0
        /*013c*/ 	.word	0x000000ff
        /*0140*/ 	.word	0x00000048
        /*0144*/ 	.short	0x0100
        /*0146*/ 	.byte	0x0d
	.zero		1


	//   ....[10]....
        /*0148*/ 	.word	0x00001770
        /*014c*/ 	.word	0x0000009d
        /*0150*/ 	.word	0x00000000
        /*0154*/ 	.short	0x010a
        /*0156*/ 	.byte	0x2d
	.zero		1


	//   ....[11]....
        /*0158*/ 	.word	0x00001920
        /*015c*/ 	.word	0x00000003
        /*0160*/ 	.word	0x00000000
        /*0164*/ 	.short	0x010a
        /*0166*/ 	.byte	0x3f
	.zero		1


	//   ....[12]....
        /*0168*/ 	.word	0x00001980
        /*016c*/ 	.word	0x00000003
        /*0170*/ 	.word	0x00000000
        /*0174*/ 	.short	0x010a
        /*0176*/ 	.byte	0x3f
	.zero		1


	//   ....[13]....
        /*0178*/ 	.word	0x00001f10
        /*017c*/ 	.word	0x000000ff
        /*0180*/ 	.word	0x00000000
        /*0184*/ 	.short	0x010a
        /*0186*/ 	.byte	0x07
	.zero		1


	//   ....[14]....
        /*0188*/ 	.word	0x00001f50
        /*018c*/ 	.word	0x000000ff
        /*0190*/ 	.word	0x00000000
        /*0194*/ 	.short	0x010a
        /*0196*/ 	.byte	0x07
	.zero		1


	//   ....[15]....
        /*0198*/ 	.word	0x000023f0
        /*019c*/ 	.word	0x00000004
        /*01a0*/ 	.word	0x00000000
        /*01a4*/ 	.short	0x0101
        /*01a6*/ 	.byte	0x3f
	.zero		1


	//   ....[16]....
        /*01a8*/ 	.word	0x000024f0
        /*01ac*/ 	.word	0x0000009e
        /*01b0*/ 	.word	0x00000000
        /*01b4*/ 	.short	0x0101
        /*01b6*/ 	.byte	0x2e
	.zero		1


	//   ....[17]....
        /*01b8*/ 	.word	0x000025f0
        /*01bc*/ 	.word	0x00000000
        /*01c0*/ 	.word	0x00000000
        /*01c4*/ 	.short	0x0101
        /*01c6*/ 	.byte	0x3f
	.zero		1


	//   ....[18]....
        /*01c8*/ 	.word	0x000026b0
        /*01cc*/ 	.word	0x0000009d
        /*01d0*/ 	.word	0x00000010
        /*01d4*/ 	.short	0x010a
        /*01d6*/ 	.byte	0x2d
	.zero		1


	//   ....[19]....
        /*01d8*/ 	.word	0x0000a490
        /*01dc*/ 	.word	0x000000a0
        /*01e0*/ 	.word	0x00000000
        /*01e4*/ 	.short	0x0101
        /*01e6*/ 	.byte	0x2e
	.zero		1


	//   ....[20]....
        /*01e8*/ 	.word	0x0000aeb0
        /*01ec*/ 	.word	0x00000007
        /*01f0*/ 	.word	0x00000010
        /*01f4*/ 	.short	0x010a
        /*01f6*/ 	.byte	0x3f
	.zero		1


	//   ....[21]....
        /*01f8*/ 	.word	0x0000b340
        /*01fc*/ 	.word	0x00000003
        /*0200*/ 	.word	0x00000058
        /*0204*/ 	.short	0x0101
        /*0206*/ 	.byte	0x3f
	.zero		1


	//   ....[22]....
        /*0208*/ 	.word	0x0000bab0
        /*020c*/ 	.word	0x00000007
        /*0210*/ 	.word	0x00000000
        /*0214*/ 	.short	0x010a
        /*0216*/ 	.byte	0x3f
	.zero		1


	//   ....[23]....
        /*0218*/ 	.word	0x0000bb30
        /*021c*/ 	.word	0x00000003
        /*0220*/ 	.word	0x00000000
        /*0224*/ 	.short	0x010a
        /*0226*/ 	.byte	0x3f
	.zero		1


	//   ....[24]....
        /*0228*/ 	.word	0x0000bb90
        /*022c*/ 	.word	0x0000009f
        /*0230*/ 	.word	0x00000000
        /*0234*/ 	.short	0x010a
        /*0236*/ 	.byte	0x3f
	.zero		1


	//   ....[25]....
        /*0238*/ 	.word	0x0000bbe0
        /*023c*/ 	.word	0x00000003
        /*0240*/ 	.word	0x00000000
        /*0244*/ 	.short	0x010a
        /*0246*/ 	.byte	0x3f
	.zero		1


	//   ....[26]....
        /*0248*/ 	.word	0x0000bc40
        /*024c*/ 	.word	0x00000005
        /*0250*/ 	.word	0x00000000
        /*0254*/ 	.short	0x010a
        /*0256*/ 	.byte	0x3f
	.zero		1


	//   ....[27]....
        /*0258*/ 	.word	0x0000bc90
        /*025c*/ 	.word	0x0000009f
        /*0260*/ 	.word	0x00000010
        /*0264*/ 	.short	0x010a
        /*0266*/ 	.byte	0x3f
	.zero		1


	//   ....[28]....
        /*0268*/ 	.word	0x0000bd60
        /*026c*/ 	.word	0x00000007
        /*0270*/ 	.word	0x00000010
        /*0274*/ 	.short	0x010a
        /*0276*/ 	.byte	0x3f
	.zero		1


	//   ....[29]....
        /*0278*/ 	.word	0x0000be30
        /*027c*/ 	.word	0x00000007
        /*0280*/ 	.word	0x00000000
        /*0284*/ 	.short	0x010a
        /*0286*/ 	.byte	0x3f
	.zero		1


	//----- nvinfo : EIATTR_NUM_MBARRIERS
	.align		4
.L_35:
        /*0288*/ 	.byte	0x03, 0x38
        /*028a*/ 	.short	0x000a


	//----- nvinfo : EIATTR_EXIT_INSTR_OFFSETS
	.align		4
        /*028c*/ 	.byte	0x04, 0x1c
        /*028e*/ 	.short	(.L_37 - .L_36)


	//   ....[0]....
.L_36:
        /*0290*/ 	.word	0x00001450


	//   ....[1]....
        /*0294*/ 	.word	0x000014b0


	//   ....[2]....
        /*0298*/ 	.word	0x0000aba0


	//   ....[3]....
        /*029c*/ 	.word	0x0000abd0


	//   ....[4]....
        /*02a0*/ 	.word	0x0000bb80


	//----- nvinfo : EIATTR_MAX_THREADS
	.align		4
.L_37:
        /*02a4*/ 	.byte	0x04, 0x05
        /*02a6*/ 	.short	(.L_39 - .L_38)
.L_38:
        /*02a8*/ 	.word	0x00000180
        /*02ac*/ 	.word	0x00000001
        /*02b0*/ 	.word	0x00000001


	//----- nvinfo : EIATTR_CRS_STACK_SIZE
	.align		4
.L_39:
        /*02b4*/ 	.byte	0x04, 0x1e
        /*02b6*/ 	.short	(.L_41 - .L_40)
.L_40:
        /*02b8*/ 	.word	0x00000000


	//----- nvinfo : EIATTR_CBANK_PARAM_SIZE
	.align		4
.L_41:
        /*02bc*/ 	.byte	0x03, 0x19
        /*02be*/ 	.short	0x0470


	//----- nvinfo : EIATTR_PARAM_CBANK
	.align		4
        /*02c0*/ 	.byte	0x04, 0x0a
        /*02c2*/ 	.short	(.L_43 - .L_42)
	.align		4
.L_42:
        /*02c4*/ 	.word	index@(.nv.constant0._ZN7cutlass13device_kernelINS_4gemm6kernel13GemmUniversalIN4cute5tupleIJiiiiEEENS1_10collective13CollectiveMmaINS1_34MainloopSm90TmaGmmaWarpSpecializedILi2ENS5_IJNS4_1CILi8EEENSA_ILi1EEESC_EEENS1_32KernelTmaWarpSpecializedPingpongEEENS5_IJNSA_ILi64EEENSA_ILi256EEESG_EEENS_10tfloat32_tENS5_IJlSC_lEEESJ_SK_NS4_8TiledMMAINS4_8MMA_AtomIJNS4_4SM904GMMA30MMA_64x256x8_F32TF32TF32_SS_TNILNSO_7ScaleInE1ELSQ_1EEEEEENS4_6LayoutINS5_IJSC_SC_SC_EEENS5_IJNSA_ILi0EEESV_SV_EEEEENS5_IJNS4_10UnderscoreESY_SY_EEEEENS4_13SM90_TMA_LOADENS4_14ComposedLayoutINS4_7SwizzleILi3ELi4ELi3EEENS4_18smem_ptr_flag_bitsILi32EEENST_INS5_IJSB_NSA_ILi32EEEEEENS5_IJS17_SC_EEEEEEEvNS4_8identityENS4_23SM90_TMA_LOAD_MULTICASTES1B_vS1C_EENS_8epilogue10collective6detail29Sm90TmaWarpSpecializedAdapterINS1G_15DefaultEpilogueISJ_SK_SK_NS1F_6thread17LinearCombinationISJ_Li1EffLNS1K_9ScaleType4KindE0ELNS_15FloatRoundStyleE2ESJ_EENS1_15EpilogueDefaultEEEEEvvEEEEvNT_6ParamsE)
        /*02c8*/ 	.short	0x0210
        /*02ca*/ 	.short	0x0470


	//----- nvinfo : EIATTR_SW_WAR
	.align		4
.L_43:
        /*02cc*/ 	.byte	0x04, 0x36
        /*02ce*/ 	.short	(.L_45 - .L_44)
.L_44:
        /*02d0*/ 	.word	0x00000008
.L_45:


//--------------------- .nv.callgraph             --------------------------
	.section	.nv.callgraph,"",@"SHT_CUDA_CALLGRAPH"
	.align	4
	.sectionentsize	8
	.align		4
        /*0000*/ 	.word	0x00000000
	.align		4
        /*0004*/ 	.word	0xffffffff
	.align		4
        /*0008*/ 	.word	index@(_ZN7cutlass13device_kernelINS_4gemm6kernel13GemmUniversalIN4cute5tupleIJiiiiEEENS1_10collective13CollectiveMmaINS1_34MainloopSm90TmaGmmaWarpSpecializedILi2ENS5_IJNS4_1CILi8EEENSA_ILi1EEESC_EEENS1_32KernelTmaWarpSpecializedPingpongEEENS5_IJNSA_ILi64EEENSA_ILi256EEESG_EEENS_10tfloat32_tENS5_IJlSC_lEEESJ_SK_NS4_8TiledMMAINS4_8MMA_AtomIJNS4_4SM904GMMA30MMA_64x256x8_F32TF32TF32_SS_TNILNSO_7ScaleInE1ELSQ_1EEEEEENS4_6LayoutINS5_IJSC_SC_SC_EEENS5_IJNSA_ILi0EEESV_SV_EEEEENS5_IJNS4_10UnderscoreESY_SY_EEEEENS4_13SM90_TMA_LOADENS4_14ComposedLayoutINS4_7SwizzleILi3ELi4ELi3EEENS4_18smem_ptr_flag_bitsILi32EEENST_INS5_IJSB_NSA_ILi32EEEEEENS5_IJS17_SC_EEEEEEEvNS4_8identityENS4_23SM90_TMA_LOAD_MULTICASTES1B_vS1C_EENS_8epilogue10collective6detail29Sm90TmaWarpSpecializedAdapterINS1G_15DefaultEpilogueISJ_SK_SK_NS1F_6thread17LinearCombinationISJ_Li1EffLNS1K_9ScaleType4KindE0ELNS_15FloatRoundStyleE2ESJ_EENS1_15EpilogueDefaultEEEEEvvEEEEvNT_6ParamsE)
	.align		4
        /*000c*/ 	.word	index@(__assertfail)
	.align		4
        /*0010*/ 	.word	0x00000000
	.align		4
        /*0014*/ 	.word	0xfffffffe
	.align		4
        /*0018*/ 	.word	0x00000000
	.align		4
        /*001c*/ 	.word	0xfffffffd
	.align		4
        /*0020*/ 	.word	0x00000000
	.align		4
        /*0024*/ 	.word	0xfffffffc


//--------------------- .nv.constant4             --------------------------
	.section	.nv.constant4,"a",@progbits
	.align	8
	.align		8
.nv.constant4:
        /*0000*/ 	.dword	__assertfail
	.align		8
        /*0008*/ 	.dword	__unnamed_1
	.align		8
        /*0010*/ 	.dword	_ZN40_INTERNAL_3474342c_4_k_cu_140f565a_247954cuda3std3__45__cpo5beginE
	.align		8
        /*0018*/ 	.dword	_ZN40_INTERNAL_3474342c_4_k_cu_140f565a_247954cuda3std3__45__cpo3endE
	.align		8
        /*0020*/ 	.dword	_ZN40_INTERNAL_3474342c_4_k_cu_140f565a_247954cuda3std3__45__cpo6cbeginE
	.align		8
        /*0028*/ 	.dword	_ZN40_INTERNAL_3474342c_4_k_cu_140f565a_247954cuda3std3__45__cpo4cendE
	.align		8
        /*0030*/ 	.dword	_ZN40_INTERNAL_3474342c_4_k_cu_140f565a_247954cuda3std3__442_GLOBAL__N__3474342c_4_k_cu_140f565a_247956ignoreE
	.align		8
        /*0038*/ 	.dword	_ZN40_INTERNAL_3474342c_4_k_cu_140f565a_247954cuda3std3__419piecewise_constructE
	.align		8
        /*0040*/ 	.dword	_ZN40_INTERNAL_3474342c_4_k_cu_140f565a_247954cuda3std3__48in_placeE
	.align		8
        /*0048*/ 	.dword	_ZN40_INTERNAL_3474342c_4_k_cu_140f565a_247954cuda3std6ranges3__45__cpo4swapE
	.align		8
        /*0050*/ 	.dword	_ZN40_INTERNAL_3474342c_4_k_cu_140f565a_247954cuda3std6ranges3__45__cpo9iter_moveE
	.align		8
        /*0058*/ 	.dword	_ZN40_INTERNAL_3474342c_4_k_cu_140f565a_247954cute7productE
	.align		8
        /*0060*/ 	.dword	_ZN40_INTERNAL_3474342c_4_k_cu_140f565a_247954cute1_E
	.align		8
        /*0068*/ 	.dword	$str$22
	.align		8
        /*0070*/ 	.dword	$str$23


//--------------------- .text._ZN7cutlass13device_kernelINS_4gemm6kernel13GemmUniversalIN4cute5tupleIJiiiiEEENS1_10collective13CollectiveMmaINS1_34MainloopSm90TmaGmmaWarpSpecializedILi2ENS5_IJNS4_1CILi8EEENSA_ILi1EEESC_EEENS1_32KernelTmaWarpSpecializedPingpongEEENS5_IJNSA_ILi64EEENSA_ILi256EEESG_EEENS_10tfloat32_tENS5_IJlSC_lEEESJ_SK_NS4_8TiledMMAINS4_8MMA_AtomIJNS4_4SM904GMMA30MMA_64x256x8_F32TF32TF32_SS_TNILNSO_7ScaleInE1ELSQ_1EEEEEENS4_6LayoutINS5_IJSC_SC_SC_EEENS5_IJNSA_ILi0EEESV_SV_EEEEENS5_IJNS4_10UnderscoreESY_SY_EEEEENS4_13SM90_TMA_LOADENS4_14ComposedLayoutINS4_7SwizzleILi3ELi4ELi3EEENS4_18smem_ptr_flag_bitsILi32EEENST_INS5_IJSB_NSA_ILi32EEEEEENS5_IJS17_SC_EEEEEEEvNS4_8identityENS4_23SM90_TMA_LOAD_MULTICASTES1B_vS1C_EENS_8epilogue10collective6detail29Sm90TmaWarpSpecializedAdapterINS1G_15DefaultEpilogueISJ_SK_SK_NS1F_6thread17LinearCombinationISJ_Li1EffLNS1K_9ScaleType4KindE0ELNS_15FloatRoundStyleE2ESJ_EENS1_15EpilogueDefaultEEEEEvvEEEEvNT_6ParamsE --------------------------
	.section	.text._ZN7cutlass13device_kernelINS_4gemm6kernel13GemmUniversalIN4cute5tupleIJiiiiEEENS1_10collective13CollectiveMmaINS1_34MainloopSm90TmaGmmaWarpSpecializedILi2ENS5_IJNS4_1CILi8EEENSA_ILi1EEESC_EEENS1_32KernelTmaWarpSpecializedPingpongEEENS5_IJNSA_ILi64EEENSA_ILi256EEESG_EEENS_10tfloat32_tENS5_IJlSC_lEEESJ_SK_NS4_8TiledMMAINS4_8MMA_AtomIJNS4_4SM904GMMA30MMA_64x256x8_F32TF32TF32_SS_TNILNSO_7ScaleInE1ELSQ_1EEEEEENS4_6LayoutINS5_IJSC_SC_SC_EEENS5_IJNSA_ILi0EEESV_SV_EEEEENS5_IJNS4_10UnderscoreESY_SY_EEEEENS4_13SM90_TMA_LOADENS4_14ComposedLayoutINS4_7SwizzleILi3ELi4ELi3EEENS4_18smem_ptr_flag_bitsILi32EEENST_INS5_IJSB_NSA_ILi32EEEEEENS5_IJS17_SC_EEEEEEEvNS4_8identityENS4_23SM90_TMA_LOAD_MULTICASTES1B_vS1C_EENS_8epilogue10collective6detail29Sm90TmaWarpSpecializedAdapterINS1G_15DefaultEpilogueISJ_SK_SK_NS1F_6thread17LinearCombinationISJ_Li1EffLNS1K_9ScaleType4KindE0ELNS_15FloatRoundStyleE2ESJ_EENS1_15EpilogueDefaultEEEEEvvEEEEvNT_6ParamsE,"ax",@progbits
	.align	128
.text._ZN7cutlass13device_kernelINS_4gemm6kernel13GemmUniversalIN4cute5tupleIJiiiiEEENS1_10collective13CollectiveMmaINS1_34MainloopSm90TmaGmmaWarpSpecializedILi2ENS5_IJNS4_1CILi8EEENSA_ILi1EEESC_EEENS1_32KernelTmaWarpSpecializedPingpongEEENS5_IJNSA_ILi64EEENSA_ILi256EEESG_EEENS_10tfloat32_tENS5_IJlSC_lEEESJ_SK_NS4_8TiledMMAINS4_8MMA_AtomIJNS4_4SM904GMMA30MMA_64x256x8_F32TF32TF32_SS_TNILNSO_7ScaleInE1ELSQ_1EEEEEENS4_6LayoutINS5_IJSC_SC_SC_EEENS5_IJNSA_ILi0EEESV_SV_EEEEENS5_IJNS4_10UnderscoreESY_SY_EEEEENS4_13SM90_TMA_LOADENS4_14ComposedLayoutINS4_7SwizzleILi3ELi4ELi3EEENS4_18smem_ptr_flag_bitsILi32EEENST_INS5_IJSB_NSA_ILi32EEEEEENS5_IJS17_SC_EEEEEEEvNS4_8identityENS4_23SM90_TMA_LOAD_MULTICASTES1B_vS1C_EENS_8epilogue10collective6detail29Sm90TmaWarpSpecializedAdapterINS1G_15DefaultEpilogueISJ_SK_SK_NS1F_6thread17LinearCombinationISJ_Li1EffLNS1K_9ScaleType4KindE0ELNS_15FloatRoundStyleE2ESJ_EENS1_15EpilogueDefaultEEEEEvvEEEEvNT_6ParamsE:
        .type           _ZN7cutlass13device_kernelINS_4gemm6kernel13GemmUniversalIN4cute5tupleIJiiiiEEENS1_10collective13CollectiveMmaINS1_34MainloopSm90TmaGmmaWarpSpecializedILi2ENS5_IJNS4_1CILi8EEENSA_ILi1EEESC_EEENS1_32KernelTmaWarpSpecializedPingpongEEENS5_IJNSA_ILi64EEENSA_ILi256EEESG_EEENS_10tfloat32_tENS5_IJlSC_lEEESJ_SK_NS4_8TiledMMAINS4_8MMA_AtomIJNS4_4SM904GMMA30MMA_64x256x8_F32TF32TF32_SS_TNILNSO_7ScaleInE1ELSQ_1EEEEEENS4_6LayoutINS5_IJSC_SC_SC_EEENS5_IJNSA_ILi0EEESV_SV_EEEEENS5_IJNS4_10UnderscoreESY_SY_EEEEENS4_13SM90_TMA_LOADENS4_14ComposedLayoutINS4_7SwizzleILi3ELi4ELi3EEENS4_18smem_ptr_flag_bitsILi32EEENST_INS5_IJSB_NSA_ILi32EEEEEENS5_IJS17_SC_EEEEEEEvNS4_8identityENS4_23SM90_TMA_LOAD_MULTICASTES1B_vS1C_EENS_8epilogue10collective6detail29Sm90TmaWarpSpecializedAdapterINS1G_15DefaultEpilogueISJ_SK_SK_NS1F_6thread17LinearCombinationISJ_Li1EffLNS1K_9ScaleType4KindE0ELNS_15FloatRoundStyleE2ESJ_EENS1_15EpilogueDefaultEEEEEvvEEEEvNT_6ParamsE,@function
        .size           _ZN7cutlass13device_kernelINS_4gemm6kernel13GemmUniversalIN4cute5tupleIJiiiiEEENS1_10collective13CollectiveMmaINS1_34MainloopSm90TmaGmmaWarpSpecializedILi2ENS5_IJNS4_1CILi8EEENSA_ILi1EEESC_EEENS1_32KernelTmaWarpSpecializedPingpongEEENS5_IJNSA_ILi64EEENSA_ILi256EEESG_EEENS_10tfloat32_tENS5_IJlSC_lEEESJ_SK_NS4_8TiledMMAINS4_8MMA_AtomIJNS4_4SM904GMMA30MMA_64x256x8_F32TF32TF32_SS_TNILNSO_7ScaleInE1ELSQ_1EEEEEENS4_6LayoutINS5_IJSC_SC_SC_EEENS5_IJNSA_ILi0EEESV_SV_EEEEENS5_IJNS4_10UnderscoreESY_SY_EEEEENS4_13SM90_TMA_LOADENS4_14ComposedLayoutINS4_7SwizzleILi3ELi4ELi3EEENS4_18smem_ptr_flag_bitsILi32EEENST_INS5_IJSB_NSA_ILi32EEEEEENS5_IJS17_SC_EEEEEEEvNS4_8identityENS4_23SM90_TMA_LOAD_MULTICASTES1B_vS1C_EENS_8epilogue10collective6detail29Sm90TmaWarpSpecializedAdapterINS1G_15DefaultEpilogueISJ_SK_SK_NS1F_6thread17LinearCombinationISJ_Li1EffLNS1K_9ScaleType4KindE0ELNS_15FloatRoundStyleE2ESJ_EENS1_15EpilogueDefaultEEEEEvvEEEEvNT_6ParamsE,(.L_x_324 - _ZN7cutlass13device_kernelINS_4gemm6kernel13GemmUniversalIN4cute5tupleIJiiiiEEENS1_10collective13CollectiveMmaINS1_34MainloopSm90TmaGmmaWarpSpecializedILi2ENS5_IJNS4_1CILi8EEENSA_ILi1EEESC_EEENS1_32KernelTmaWarpSpecializedPingpongEEENS5_IJNSA_ILi64EEENSA_ILi256EEESG_EEENS_10tfloat32_tENS5_IJlSC_lEEESJ_SK_NS4_8TiledMMAINS4_8MMA_AtomIJNS4_4SM904GMMA30MMA_64x256x8_F32TF32TF32_SS_TNILNSO_7ScaleInE1ELSQ_1EEEEEENS4_6LayoutINS5_IJSC_SC_SC_EEENS5_IJNSA_ILi0EEESV_SV_EEEEENS5_IJNS4_10UnderscoreESY_SY_EEEEENS4_13SM90_TMA_LOADENS4_14ComposedLayoutINS4_7SwizzleILi3ELi4ELi3EEENS4_18smem_ptr_flag_bitsILi32EEENST_INS5_IJSB_NSA_ILi32EEEEEENS5_IJS17_SC_EEEEEEEvNS4_8identityENS4_23SM90_TMA_LOAD_MULTICASTES1B_vS1C_EENS_8epilogue10collective6detail29Sm90TmaWarpSpecializedAdapterINS1G_15DefaultEpilogueISJ_SK_SK_NS1F_6thread17LinearCombinationISJ_Li1EffLNS1K_9ScaleType4KindE0ELNS_15FloatRoundStyleE2ESJ_EENS1_15EpilogueDefaultEEEEEvvEEEEvNT_6ParamsE)
        .other          _ZN7cutlass13device_kernelINS_4gemm6kernel13GemmUniversalIN4cute5tupleIJiiiiEEENS1_10collective13CollectiveMmaINS1_34MainloopSm90TmaGmmaWarpSpecializedILi2ENS5_IJNS4_1CILi8EEENSA_ILi1EEESC_EEENS1_32KernelTmaWarpSpecializedPingpongEEENS5_IJNSA_ILi64EEENSA_ILi256EEESG_EEENS_10tfloat32_tENS5_IJlSC_lEEESJ_SK_NS4_8TiledMMAINS4_8MMA_AtomIJNS4_4SM904GMMA30MMA_64x256x8_F32TF32TF32_SS_TNILNSO_7ScaleInE1ELSQ_1EEEEEENS4_6LayoutINS5_IJSC_SC_SC_EEENS5_IJNSA_ILi0EEESV_SV_EEEEENS5_IJNS4_10UnderscoreESY_SY_EEEEENS4_13SM90_TMA_LOADENS4_14ComposedLayoutINS4_7SwizzleILi3ELi4ELi3EEENS4_18smem_ptr_flag_bitsILi32EEENST_INS5_IJSB_NSA_ILi32EEEEEENS5_IJS17_SC_EEEEEEEvNS4_8identityENS4_23SM90_TMA_LOAD_MULTICASTES1B_vS1C_EENS_8epilogue10collective6detail29Sm90TmaWarpSpecializedAdapterINS1G_15DefaultEpilogueISJ_SK_SK_NS1F_6thread17LinearCombinationISJ_Li1EffLNS1K_9ScaleType4KindE0ELNS_15FloatRoundStyleE2ESJ_EENS1_15EpilogueDefaultEEEEEvvEEEEvNT_6ParamsE,@"STO_CUDA_ENTRY STV_DEFAULT"
_ZN7cutlass13device_kernelINS_4gemm6kernel13GemmUniversalIN4cute5tupleIJiiiiEEENS1_10collective13CollectiveMmaINS1_34MainloopSm90TmaGmmaWarpSpecializedILi2ENS5_IJNS4_1CILi8EEENSA_ILi1EEESC_EEENS1_32KernelTmaWarpSpecializedPingpongEEENS5_IJNSA_ILi64EEENSA_ILi256EEESG_EEENS_10tfloat32_tENS5_IJlSC_lEEESJ_SK_NS4_8TiledMMAINS4_8MMA_AtomIJNS4_4SM904GMMA30MMA_64x256x8_F32TF32TF32_SS_TNILNSO_7ScaleInE1ELSQ_1EEEEEENS4_6LayoutINS5_IJSC_SC_SC_EEENS5_IJNSA_ILi0EEESV_SV_EEEEENS5_IJNS4_10UnderscoreESY_SY_EEEEENS4_13SM90_TMA_LOADENS4_14ComposedLayoutINS4_7SwizzleILi3ELi4ELi3EEENS4_18smem_ptr_flag_bitsILi32EEENST_INS5_IJSB_NSA_ILi32EEEEEENS5_IJS17_SC_EEEEEEEvNS4_8identityENS4_23SM90_TMA_LOAD_MULTICASTES1B_vS1C_EENS_8epilogue10collective6detail29Sm90TmaWarpSpecializedAdapterINS1G_15DefaultEpilogueISJ_SK_SK_NS1F_6thread17LinearCombinationISJ_Li1EffLNS1K_9ScaleType4KindE0ELNS_15FloatRoundStyleE2ESJ_EENS1_15EpilogueDefaultEEEEEvvEEEEvNT_6ParamsE:
[----:B------:R-:W0:Y:S01]  /*0000*/  LDC R1, c[0x0][0x28] ;  /* 0x00000a00ff017b82 */ /* 0x000e220000000800 */
[----:B------:R-:W1:Y:S01]  /*0010*/  S2R R3, SR_TID.X ;  /* 0x0000000000037919 */ /* 0x000e620000002100 */
[----:B------:R-:W-:Y:S01]  /*0020*/  ELECT P0, URZ, PT ;  /* 0x00000000003f782f */ /* 0x000fe20003800000 */
[----:B------:R-:W-:Y:S01]  /*0030*/  BSSY B0, `(.L_x_0) ;  /* 0x0000014000007945 */ /* 0x000fe20003800000 */
[--C-:B-1----:R-:W-:Y:S02]  /*0040*/  SHF.R.U32.HI R0, RZ, 0x5, R3.reuse ;  /* 0x00000005ff007819 */ /* 0x102fe40000011603 */
[----:B------:R-:W-:-:S03]  /*0050*/  SHF.R.U32.HI R5, RZ, 0x7, R3 ;  /* 0x00000007ff057819 */ /* 0x000fc60000011603 */
[----:B------:R-:W1:Y:S02]  /*0060*/  SHFL.IDX PT, R2, R0, RZ, 0x1f ;  /* 0x00001fff00027589 */ /* 0x000e6400000e0000 */
[----:B-1----:R-:W-:Y:S02]  /*0070*/  R2UR UR6, R2 ;  /* 0x00000000020672ca */ /* 0x002fe400000e0000 */
[----:B------:R1:W2:Y:S11]  /*0080*/  SHFL.IDX PT, R2, R5, RZ, 0x1f ;  /* 0x00001fff05027589 */ /* 0x0002b600000e0000 */
[----:B------:R-:W-:-:S02]  /*0090*/  USHF.R.S32.HI UR4, URZ, 0x1f, UR6 ;  /* 0x0000001f3f047899 */ /* 0x000fc40008011406 */
[----:B------:R-:W-:Y:S02]  /*00a0*/  ISETP.NE.OR P0, PT, RZ, UR6, !P0 ;  /* 0x00000006ff007c0c */ /* 0x000fe4000c705670 */
[----:B------:R-:W-:-:S04]  /*00b0*/  ULEA.HI UR4, UR4, UR6, URZ, 0x2 ;  /* 0x0000000604047291 */ /* 0x000fc8000f8f103f */
[----:B------:R-:W-:-:S04]  /*00c0*/  ULOP3.LUT UR4, UR4, 0xfffffffc, URZ, 0xc0, !UPT ;  /* 0xfffffffc04047892 */ /* 0x000fc8000f8ec03f */
[----:B------:R-:W-:-:S03]  /*00d0*/  UIADD3 UR6, UR6, -UR4, URZ ;  /* 0x8000000406067290 */ /* 0x000fc6000fffe03f */
[----:B012---:R-:W-:Y:S09]  /*00e0*/  @P0 BRA `(.L_x_1) ;  /* 0x0000000000200947 */ /* 0x007ff20003800000 */
[----:B------:R-:W-:Y:S02]  /*00f0*/  ULDC.64 UR4, c[0x0][0x198] ;  /* 0x0000660000047ab9 */ /* 0x000fe40000000a00 */
[----:B------:R-:W-:Y:S02]  /*0100*/  UIADD3 UR8, UP0, UR4, 0xf0, URZ ;  /* 0x000000f004087890 */ /* 0x000fe4000ff1e03f */
[----:B------:R-:W-:Y:S02]  /*0110*/  UIADD3 UR4, UP1, UR4, 0x1f0, URZ ;  /* 0x000001f004047890 */ /* 0x000fe4000ff3e03f */
[----:B------:R-:W-:Y:S02]  /*0120*/  UIADD3.X UR9, URZ, UR5, URZ, UP0, !UPT ;  /* 0x000000053f097290 */ /* 0x000fe400087fe43f */
[----:B------:R-:W-:-:S07]  /*0130*/  UIADD3.X UR5, URZ, UR5, URZ, UP1, !UPT ;  /* 0x000000053f057290 */ /* 0x000fce0008ffe43f */
[----:B------:R0:W-:Y:S02]  /*0140*/  UTMACCTL.PF [UR8] ;  /* 0x00000000080079b9 */ /* 0x0001e40008040000 */
[----:B------:R0:W-:Y:S02]  /*0150*/  UTMACCTL.PF [UR4] ;  /* 0x00000000040079b9 */ /* 0x0001e40008040000 */
[----:B0-----:R-:W-:Y:S01]  /*0160*/  NOP ;  /* 0x0000000000007918 */ /* 0x001fe20000000000 */
.L_x_1:
[----:B------:R-:W-:Y:S05]  /*0170*/  BSYNC B0 ;  /* 0x0000000000007941 */ /* 0x000fea0003800000 */
.L_x_0:
[----:B------:R-:W0:Y:S01]  /*0180*/  SHFL.IDX PT, R6, R0, RZ, 0x1f ;  /* 0x00001fff00067589 */ /* 0x000e2200000e0000 */
[----:B------:R-:W-:Y:S01]  /*0190*/  R2UR UR19, R2 ;  /* 0x00000000021372ca */ /* 0x000fe200000e0000 */
[----:B------:R-:W-:Y:S01]  /*01a0*/  UISETP.NE.AND UP0, UPT, UR6, 0x3, UPT ;  /* 0x000000030600788c */ /* 0x000fe2000bf05270 */
[----:B------:R-:W-:-:S03]  /*01b0*/  SHF.R.S32.HI R2, RZ, 0x1f, R3 ;  /* 0x0000001fff027819 */ /* 0x000fc60000011403 */
[----:B------:R-:W-:Y:S01]  /*01c0*/  UISETP.EQ.OR UP0, UPT, UR6, URZ, !UP0 ;  /* 0x0000003f0600728c */ /* 0x000fe2000c702670 */
[----:B------:R-:W-:-:S04]  /*01d0*/  LEA.HI R2, R2, R3, RZ, 0x7 ;  /* 0x0000000302027211 */ /* 0x000fc800078f38ff */
[----:B------:R-:W-:-:S03]  /*01e0*/  LOP3.LUT R2, R2, 0xffffff80, RZ, 0xc0, !PT ;  /* 0xffffff8002027812 */ /* 0x000fc600078ec0ff */
[----:B------:R-:W-:Y:S02]  /*01f0*/  UIADD3 UR14, UR19, -0x1, URZ ;  /* 0xffffffff130e7890 */ /* 0x000fe4000fffe03f */
[----:B------:R-:W-:Y:S02]  /*0200*/  UISETP.EQ.AND UP0, UPT, UR19, URZ, UP0 ;  /* 0x0000003f1300728c */ /* 0x000fe40008702270 */
[----:B------:R-:W-:Y:S02]  /*0210*/  UISETP.GE.U32.AND UP1, UPT, UR14, 0x2, UPT ;  /* 0x000000020e00788c */ /* 0x000fe4000bf26070 */
[----:B------:R-:W-:Y:S01]  /*0220*/  USEL UR42, URZ, 0x1, !UP0 ;  /* 0x000000013f2a7887 */ /* 0x000fe2000c000000 */
[----:B0-----:R-:W-:-:S03]  /*0230*/  ISETP.NE.AND P0, PT, R6, RZ, PT ;  /* 0x000000ff0600720c */ /* 0x001fc60003f05270 */
[----:B------:R-:W-:-:S10]  /*0240*/  USEL UR42, UR42, 0x2, UP1 ;  /* 0x000000022a2a7887 */ /* 0x000fd40008800000 */
[----:B------:R-:W-:Y:S05]  /*0250*/  @P0 BRA `(.L_x_2) ;  /* 0x0000000000480947 */ /* 0x000fea0003800000 */
[----:B------:R-:W0:Y:S01]  /*0260*/  S2UR UR7, SR_CgaCtaId ;  /* 0x00000000000779c3 */ /* 0x000e220000008800 */
[----:B------:R-:W-:Y:S01]  /*0270*/  UMOV UR4, 0x400 ;  /* 0x0000040000047882 */ /* 0x000fe20000000000 */
[----:B------:R-:W-:Y:S01]  /*0280*/  UMOV UR5, 0x1 ;  /* 0x0000000100057882 */ /* 0x000fe20000000000 */
[----:B------:R-:W-:Y:S01]  /*0290*/  UMOV UR8, 0x8 ;  /* 0x0000000800087882 */ /* 0x000fe20000000000 */
[----:B------:R-:W-:Y:S01]  /*02a0*/  ELECT P0, URZ, PT ;  /* 0x00000000003f782f */ /* 0x000fe20003800000 */
[----:B------:R-:W-:-:S04]  /*02b0*/  UIADD3 UR8, -UR8, 0x100000, URZ ;  /* 0x0010000008087890 */ /* 0x000fc8000fffe13f */
[----:B------:R-:W-:Y:S02]  /*02c0*/  USHF.L.U32 UR9, UR8, 0xb, URZ ;  /* 0x0000000b08097899 */ /* 0x000fe4000800063f */
[----:B------:R-:W-:Y:S02]  /*02d0*/  USHF.L.U32 UR8, UR8, 0x1, URZ ;  /* 0x0000000108087899 */ /* 0x000fe4000800063f */
[----:B0-----:R-:W-:Y:S02]  /*02e0*/  ULEA UR7, UR7, UR4, 0x18 ;  /* 0x0000000407077291 */ /* 0x001fe4000f8ec03f */
[----:B------:R-:W-:-:S04]  /*02f0*/  UIADD3 UR4, -UR5, 0x100000, URZ ;  /* 0x0010000005047890 */ /* 0x000fc8000fffe13f */
[----:B------:R-:W-:Y:S02]  /*0300*/  USHF.L.U32 UR5, UR4, 0xb, URZ ;  /* 0x0000000b04057899 */ /* 0x000fe4000800063f */
[----:B------:R-:W-:Y:S01]  /*0310*/  USHF.L.U32 UR4, UR4, 0x1, URZ ;  /* 0x0000000104047899 */ /* 0x000fe2000800063f */
[----:B------:R-:W0:Y:S11]  /*0320*/  FENCE.VIEW.ASYNC.S ;  /* 0x00000000000073c6 */ /* 0x000e360000000000 */
[----:B0-----:R0:W1:Y:S01]  /*0330*/  SYNCS.EXCH.64 URZ, [UR7], UR4 ;  /* 0x00000004073f75b2 */ /* 0x0010620008000100 */
[----:B------:R0:W2:Y:S01]  /*0340*/  SYNCS.EXCH.64 URZ, [UR7+0x10], UR8 ;  /* 0x00001008073f75b2 */ /* 0x0000a20008000100 */
[----:B------:R0:W3:Y:S01]  /*0350*/  SYNCS.EXCH.64 URZ, [UR7+0x8], UR4 ;  /* 0x00000804073f75b2 */ /* 0x0000e20008000100 */
[----:B------:R0:W4:Y:S01]  /*0360*/  SYNCS.EXCH.64 URZ, [UR7+0x18], UR8 ;  /* 0x00001808073f75b2 */ /* 0x0001220008000100 */
[----:B------:R-:W-:Y:S01]  /*0370*/  NOP ;  /* 0x0000000000007918 */ /* 0x000fe20000000000 */
.L_x_2:
[----:B------:R-:W5:Y:S01]  /*0380*/  S2UR UR15, SR_CTAID.X ;  /* 0x00000000000f79c3 */ /* 0x000f620000002500 */
[----:B------:R-:W-:Y:S01]  /*0390*/  IMAD.IADD R4, R3, 0x1, -R2 ;  /* 0x0000000103047824 */ /* 0x000fe200078e0a02 */
[----:B------:R-:W1:Y:S01]  /*03a0*/  SHFL.IDX PT, R12, R0, RZ, 0x1f ;  /* 0x00001fff000c7589 */ /* 0x000e6200000e0000 */
[----:B------:R-:W-:Y:S01]  /*03b0*/  SHF.R.S32.HI R11, RZ, 0x1f, R6 ;  /* 0x0000001fff0b7819 */ /* 0x000fe20000011406 */
[----:B0-----:R-:W-:Y:S01]  /*03c0*/  ULDC UR4, c[0x0][0x150] ;  /* 0x0000540000047ab9 */ /* 0x001fe20000000800 */
[----:B------:R-:W-:Y:S02]  /*03d0*/  ELECT P0, URZ, PT ;  /* 0x00000000003f782f */ /* 0x000fe40003800000 */
[----:B------:R-:W-:Y:S01]  /*03e0*/  SHF.R.S32.HI R9, RZ, 0x1f, R4 ;  /* 0x0000001fff097819 */ /* 0x000fe20000011404 */
[----:B------:R0:W2:Y:S01]  /*03f0*/  SHFL.IDX PT, R8, R0, RZ, 0x1f ;  /* 0x00001fff00087589 */ /* 0x0000a200000e0000 */
[----:B------:R-:W0:Y:S01]  /*0400*/  S2UR UR8, SR_CTAID.Y ;  /* 0x00000000000879c3 */ /* 0x000e220000002600 */
[----:B------:R-:W-:-:S02]  /*0410*/  LEA.HI R11, R11, R6, RZ, 0x2 ;  /* 0x000000060b0b7211 */ /* 0x000fc400078f10ff */
[----:B------:R-:W-:Y:S02]  /*0420*/  ELECT P1, URZ, PT ;  /* 0x00000000003f782f */ /* 0x000fe40003820000 */
[----:B------:R-:W-:Y:S01]  /*0430*/  LEA.HI R2, R9, R4, RZ, 0x3 ;  /* 0x0000000409027211 */ /* 0x000fe200078f18ff */
[----:B------:R-:W-:Y:S01]  /*0440*/  ULDC UR7, c[0x0][0x144] ;  /* 0x0000510000077ab9 */ /* 0x000fe20000000800 */
[----:B------:R-:W-:Y:S01]  /*0450*/  LOP3.LUT R11, R11, 0x3ffffffc, RZ, 0xc0, !PT ;  /* 0x3ffffffc0b0b7812 */ /* 0x000fe200078ec0ff */
[----:B------:R-:W-:Y:S01]  /*0460*/  UMOV UR18, 0x80 ;  /* 0x0000008000127882 */ /* 0x000fe20000000000 */
[--C-:B------:R-:W-:Y:S01]  /*0470*/  SHF.R.S32.HI R7, RZ, 0x3, R2.reuse ;  /* 0x00000003ff077819 */ /* 0x100fe20000011402 */
[----:B------:R-:W-:Y:S01]  /*0480*/  NOP ;  /* 0x0000000000007918 */ /* 0x000fe20000000000 */
[----:B------:R-:W-:Y:S01]  /*0490*/  SHF.R.S32.HI R2, RZ, 0x1f, R2 ;  /* 0x0000001fff027819 */ /* 0x000fe20000011402 */
[----:B------:R-:W-:Y:S01]  /*04a0*/  IMAD.IADD R11, R6, 0x1, -R11 ;  /* 0x00000001060b7824 */ /* 0x000fe200078e0a0b */
[----:B------:R-:W-:Y:S01]  /*04b0*/  NOP ;  /* 0x0000000000007918 */ /* 0x000fe20000000000 */
[----:B------:R-:W-:Y:S01]  /*04c0*/  ULDC UR17, c[0x0][0x148] ;  /* 0x0000520000117ab9 */ /* 0x000fe20000000800 */
[----:B------:R-:W-:Y:S01]  /*04d0*/  LEA.HI R2, R2, R7, RZ, 0x2 ;  /* 0x0000000702027211 */ /* 0x000fe200078f10ff */
[----:B------:R-:W-:Y:S01]  /*04e0*/  IMAD.MOV.U32 R152, RZ, RZ, 0x1 ;  /* 0x00000001ff987424 */ /* 0x000fe200078e00ff */
[----:B------:R-:W-:-:S02]  /*04f0*/  ISETP.NE.AND P2, PT, RZ, UR19, PT ;  /* 0x00000013ff007c0c */ /* 0x000fc4000bf45270 */
[----:B-----5:R-:W-:Y:S02]  /*0500*/  I2FP.F32.U32 R10, UR15 ;  /* 0x0000000f000a7c45 */ /* 0x020fe40008201000 */
[----:B------:R-:W-:Y:S02]  /*0510*/  LOP3.LUT R2, R2, 0xfffffffc, RZ, 0xc0, !PT ;  /* 0xfffffffc02027812 */ /* 0x000fe400078ec0ff */
[----:B-1----:R-:W-:Y:S01]  /*0520*/  ISETP.NE.OR P0, PT, R12, RZ, !P0 ;  /* 0x000000ff0c00720c */ /* 0x002fe20004705670 */
[----:B------:R-:W-:Y:S01]  /*0530*/  FMUL R10, R10, UR4 ;  /* 0x000000040a0a7c20 */ /* 0x000fe20008400000 */
[----:B------:R-:W-:Y:S01]  /*0540*/  ULDC UR4, c[0x0][0x154] ;  /* 0x0000550000047ab9 */ /* 0x000fe20000000800 */
[----:B------:R-:W-:Y:S01]  /*0550*/  IMAD.IADD R2, R7, 0x1, -R2 ;  /* 0x0000000107027824 */ /* 0x000fe200078e0a02 */
[----:B0-----:R-:W-:Y:S02]  /*0560*/  I2FP.F32.U32 R0, UR8 ;  /* 0x0000000800007c45 */ /* 0x001fe40008201000 */
[----:B--2---:R-:W-:Y:S01]  /*0570*/  ISETP.NE.OR P1, PT, R8, RZ, !P1 ;  /* 0x000000ff0800720c */ /* 0x004fe20004f25670 */
[----:B------:R-:W0:Y:S01]  /*0580*/  F2I.U32.TRUNC.NTZ R10, R10 ;  /* 0x0000000a000a7305 */ /* 0x000e22000020f000 */
[----:B------:R-:W-:-:S02]  /*0590*/  IMAD R2, R11, 0x4, R2 ;  /* 0x000000040b027824 */ /* 0x000fc400078e0202 */
[----:B------:R-:W-:Y:S01]  /*05a0*/  FMUL R6, R0, UR4 ;  /* 0x0000000400067c20 */ /* 0x000fe20008400000 */
[----:B------:R1:W2:Y:S01]  /*05b0*/  SHFL.IDX PT, R8, R5, RZ, 0x1f ;  /* 0x00001fff05087589 */ /* 0x0002a200000e0000 */
[----:B------:R-:W-:Y:S01]  /*05c0*/  IMAD.SHL.U32 R153, R2, 0x4, RZ ;  /* 0x0000000402997824 */ /* 0x000fe200078e00ff */
[----:B------:R-:W-:-:S03]  /*05d0*/  VOTEU.ALL UP0, P0 ;  /* 0x00000000003f7886 */ /* 0x000fc60000000000 */
[----:B------:R-:W5:Y:S01]  /*05e0*/  F2I.U32.TRUNC.NTZ R6, R6 ;  /* 0x0000000600067305 */ /* 0x000f62000020f000 */
[----:B------:R-:W-:Y:S01]  /*05f0*/  LOP3.LUT R153, R2, 0xc, R153, 0x78, !PT ;  /* 0x0000000c02997812 */ /* 0x000fe200078e7899 */
[----:B------:R-:W3:Y:S01]  /*0600*/  @!UP0 S2UR UR11, SR_CgaCtaId ;  /* 0x00000000000b89c3 */ /* 0x000ee20000008800 */
[----:B------:R-:W-:Y:S01]  /*0610*/  VOTEU.ALL UP1, P1 ;  /* 0x00000000003f7886 */ /* 0x000fe20000820000 */
[----:B------:R-:W-:Y:S01]  /*0620*/  @!UP0 UMOV UR10, 0x400 ;  /* 0x00000400000a8882 */ /* 0x000fe20000000000 */
[----:B------:R-:W-:Y:S01]  /*0630*/  SHF.R.S32.HI R0, RZ, 0x1f, R153 ;  /* 0x0000001fff007819 */ /* 0x000fe20000011499 */
[----:B------:R-:W-:Y:S01]  /*0640*/  VOTEU.ALL UP2, P1 ;  /* 0x00000000003f7886 */ /* 0x000fe20000840000 */
[----:B0-----:R-:W-:Y:S01]  /*0650*/  R2UR UR4, R10 ;  /* 0x000000000a0472ca */ /* 0x001fe200000e0000 */
[----:B------:R-:W-:Y:S01]  /*0660*/  @!UP1 UMOV UR13, 0x400 ;  /* 0x00000400000d9882 */ /* 0x000fe20000000000 */
[----:B------:R-:W-:Y:S01]  /*0670*/  LEA.HI R0, R0, R153, RZ, 0x3 ;  /* 0x0000009900007211 */ /* 0x000fe200078f18ff */
[----:B------:R-:W0:Y:S01]  /*0680*/  @!UP1 S2UR UR16, SR_CgaCtaId ;  /* 0x00000000001099c3 */ /* 0x000e220000008800 */
[----:B------:R-:W-:Y:S01]  /*0690*/  VOTEU.ALL UP3, P1 ;  /* 0x00000000003f7886 */ /* 0x000fe20000860000 */
[----:B------:R-:W-:Y:S01]  /*06a0*/  VOTEU.ALL UP4, P1 ;  /* 0x00000000003f7886 */ /* 0x000fe20000880000 */
[----:B------:R-:W-:Y:S01]  /*06b0*/  LOP3.LUT R2, R0, 0xfffffff8, RZ, 0xc0, !PT ;  /* 0xfffffff800027812 */ /* 0x000fe200078ec0ff */
[----:B------:R-:W-:Y:S01]  /*06c0*/  VOTEU.ALL UP5, P1 ;  /* 0x00000000003f7886 */ /* 0x000fe200008a0000 */
[----:B-----5:R-:W-:-:S03]  /*06d0*/  R2UR UR9, R6 ;  /* 0x00000000060972ca */ /* 0x020fc600000e0000 */
[----:B------:R-:W-:Y:S02]  /*06e0*/  IMAD.IADD R2, R153, 0x1, -R2 ;  /* 0x0000000199027824 */ /* 0x000fe400078e0a02 */
[----:B------:R-:W-:-:S04]  /*06f0*/  UIADD3 UR4, -UR4, URZ, URZ ;  /* 0x0000003f04047290 */ /* 0x000fc8000fffe13f */
[----:B------:R-:W-:Y:S02]  /*0700*/  UIMAD UR7, UR7, UR4, UR15 ;  /* 0x00000004070772a4 */ /* 0x000fe4000f8e020f */
[----:B---3--:R-:W-:Y:S01]  /*0710*/  @!UP0 ULEA UR12, UR11, UR10, 0x18 ;  /* 0x0000000a0b0c8291 */ /* 0x008fe2000f8ec03f */
[----:B------:R-:W-:Y:S01]  /*0720*/  UMOV UR4, 0x20 ;  /* 0x0000002000047882 */ /* 0x000fe20000000000 */
[----:B------:R-:W-:-:S04]  /*0730*/  @!UP1 UIADD3 UR10, -UR18, 0x100000, URZ ;  /* 0x00100000120a9890 */ /* 0x000fc8000fffe13f */
[----:B------:R-:W-:Y:S02]  /*0740*/  @!UP1 USHF.L.U32 UR11, UR10, 0xb, URZ ;  /* 0x0000000b0a0b9899 */ /* 0x000fe4000800063f */
[----:B------:R-:W-:Y:S01]  /*0750*/  @!UP1 USHF.L.U32 UR10, UR10, 0x1, URZ ;  /* 0x000000010a0a9899 */ /* 0x000fe2000800063f */
[----:B------:R-:W-:Y:S01]  /*0760*/  ISETP.NE.AND P3, PT, R2, UR7, PT ;  /* 0x0000000702007c0c */ /* 0x000fe2000bf65270 */
[----:B------:R-:W-:-:S04]  /*0770*/  @!UP0 UIADD3 UR4, -UR4, 0x100000, URZ ;  /* 0x0010000004048890 */ /* 0x000fc8000fffe13f */
[----:B------:R-:W-:Y:S02]  /*0780*/  @!UP0 USHF.L.U32 UR5, UR4, 0xb, URZ ;  /* 0x0000000b04058899 */ /* 0x000fe4000800063f */
[----:B------:R-:W-:Y:S01]  /*0790*/  @!UP0 USHF.L.U32 UR4, UR4, 0x1, URZ ;  /* 0x0000000104048899 */ /* 0x000fe2000800063f */
[----:B------:R-:W3:Y:S01]  /*07a0*/  LDC R2, c[0x0][0x140] ;  /* 0x00005000ff027b82 */ /* 0x000ee20000000800 */
[----:B------:R-:W-:Y:S01]  /*07b0*/  VOTEU.ALL UP0, P0 ;  /* 0x00000000003f7886 */ /* 0x000fe20000000000 */
[----:B0-----:R-:W-:Y:S01]  /*07c0*/  @!UP1 ULEA UR13, UR16, UR13, 0x18 ;  /* 0x0000000d100d9291 */ /* 0x001fe2000f8ec03f */
[----:B------:R-:W-:Y:S01]  /*07d0*/  VOTEU.ALL UP1, P0 ;  /* 0x00000000003f7886 */ /* 0x000fe20000020000 */
[----:B------:R-:W-:Y:S01]  /*07e0*/  UIADD3 UR9, -UR9, URZ, URZ ;  /* 0x0000003f09097290 */ /* 0x000fe2000fffe13f */
[----:B------:R-:W-:-:S04]  /*07f0*/  LOP3.LUT P0, RZ, R4, 0x7, RZ, 0xc0, !PT ;  /* 0x0000000704ff7812 */ /* 0x000fc8000780c0ff */
[----:B------:R-:W-:Y:S01]  /*0800*/  ISETP.LT.U32.AND P0, PT, R153, 0x8, !P0 ;  /* 0x000000089900780c */ /* 0x000fe20004701070 */
[----:B------:R-:W0:Y:S02]  /*0810*/  FENCE.VIEW.ASYNC.S ;  /* 0x00000000000073c6 */ /* 0x000e240000000000 */
[----:B0-----:R-:W0:Y:S01]  /*0820*/  @!UP0 SYNCS.EXCH.64 URZ, [UR12+0x50], UR4 ;  /* 0x000050040c3f85b2 */ /* 0x001e220008000100 */
[----:B------:R-:W-:Y:S02]  /*0830*/  @P3 SHF.R.S32.HI R0, RZ, 0x3, R0 ;  /* 0x00000003ff003819 */ /* 0x000fe40000011400 */
[----:B-1----:R-:W-:Y:S02]  /*0840*/  SEL R5, RZ, 0x1, !P0 ;  /* 0x00000001ff057807 */ /* 0x002fe40004000000 */
[----:B---3--:R-:W-:Y:S01]  /*0850*/  ISETP.EQ.U32.AND P1, PT, R2, 0x1, PT ;  /* 0x000000010200780c */ /* 0x008fe20003f22070 */
[----:B------:R1:W3:Y:S01]  /*0860*/  @!UP1 SYNCS.EXCH.64 URZ, [UR12+0x58], UR4 ;  /* 0x000058040c3f95b2 */ /* 0x0002e20008000100 */
[----:B------:R-:W-:Y:S01]  /*0870*/  NOP ;  /* 0x0000000000007918 */ /* 0x000fe20000000000 */
[----:B-1----:R-:W-:Y:S01]  /*0880*/  UIMAD UR4, UR17, UR9, UR8 ;  /* 0x00000009110472a4 */ /* 0x002fe2000f8e0208 */
[----:B------:R1:W0:Y:S05]  /*0890*/  @!UP2 SYNCS.EXCH.64 URZ, [UR13+0x30], UR10 ;  /* 0x0000300a0d3fa5b2 */ /* 0x00022a0008000100 */
[----:B------:R-:W-:-:S04]  /*08a0*/  @P3 ISETP.NE.AND P4, PT, R0, UR4, PT ;  /* 0x0000000400003c0c */ /* 0x000fc8000bf85270 */
[----:B------:R-:W-:-:S04]  /*08b0*/  @P3 SEL R152, RZ, 0x1, P4 ;  /* 0x00000001ff983807 */ /* 0x000fc80002000000 */
[----:B------:R-:W-:Y:S01]  /*08c0*/  LOP3.LUT R152, R152, R5, RZ, 0xc0, !PT ;  /* 0x0000000598987212 */ /* 0x000fe200078ec0ff */
[----:B------:R1:W0:Y:S01]  /*08d0*/  @!UP3 SYNCS.EXCH.64 URZ, [UR13+0x38], UR10 ;  /* 0x0000380a0d3fb5b2 */ /* 0x0002220008000100 */
[----:B------:R1:W0:Y:S01]  /*08e0*/  @!UP4 SYNCS.EXCH.64 URZ, [UR13+0x40], UR10 ;  /* 0x0000400a0d3fc5b2 */ /* 0x0002220008000100 */
[----:B------:R1:W0:Y:S01]  /*08f0*/  @!UP5 SYNCS.EXCH.64 URZ, [UR13+0x48], UR10 ;  /* 0x0000480a0d3fd5b2 */ /* 0x0002220008000100 */
[----:B------:R-:W-:Y:S01]  /*0900*/  NOP ;  /* 0x0000000000007918 */ /* 0x000fe20000000000 */
[----:B-12---:R-:W-:Y:S05]  /*0910*/  @!P1 BRA `(.L_x_3) ;  /* 0x0000000000089947 */ /* 0x006fea0003800000 */
[----:B0--34-:R-:W-:Y:S01]  /*0920*/  UCGABAR_ARV ;  /* 0x00000000000079c7 */ /* 0x019fe20008000000 */
[----:B------:R-:W-:Y:S05]  /*0930*/  BRA `(.L_x_4) ;  /* 0x0000000000047947 */ /* 0x000fea0003800000 */
.L_x_3:
[----:B0--34-:R-:W-:Y:S01]  /*0940*/  NOP ;  /* 0x0000000000007918 */ /* 0x019fe20000000000 */
.L_x_4:
[----:B------:R-:W-:Y:S01]  /*0950*/  ULDC.64 UR4, c[0x0][0x598] ;  /* 0x0001660000047ab9 */ /* 0x000fe20000000a00 */
[----:B------:R-:W-:Y:S01]  /*0960*/  ULDC.64 UR50, c[0x0][0x208] ;  /* 0x0000820000327ab9 */ /* 0x000fe20000000a00 */
[----:B------:R-:W-:-:S04]  /*0970*/  ISETP.NE.U32.AND P0, PT, RZ, UR4, PT ;  /* 0x00000004ff007c0c */ /* 0x000fc8000bf05070 */
[----:B------:R-:W-:-:S13]  /*0980*/  ISETP.NE.AND.EX P0, PT, RZ, UR5, PT, P0 ;  /* 0x00000005ff007c0c */ /* 0x000fda000bf05300 */
[----:B------:R-:W-:Y:S05]  /*0990*/  @!P0 BRA `(.L_x_5) ;  /* 0x00000000001c8947 */ /* 0x000fea0003800000 */
[----:B------:R-:W0:Y:S02]  /*09a0*/  LDC.64 R6, c[0x0][0x598] ;  /* 0x00016600ff067b82 */ /* 0x000e240000000a00 */
[----:B0-----:R-:W2:Y:S02]  /*09b0*/  LDG.E.64 R6, desc[UR50][R6.64] ;  /* 0x0000003206067981 */ /* 0x001ea4000c1e1b00 */
[----:B--2---:R-:W-:-:S04]  /*09c0*/  ISETP.NE.U32.AND P0, PT, R6, RZ, PT ;  /* 0x000000ff0600720c */ /* 0x004fc80003f05070 */
[----:B------:R-:W-:-:S13]  /*09d0*/  ISETP.NE.AND.EX P0, PT, R7, RZ, PT, P0 ;  /* 0x000000ff0700720c */ /* 0x000fda0003f05300 */
[----:B------:R-:W-:Y:S05]  /*09e0*/  @!P0 BRA `(.L_x_5) ;  /* 0x0000000000088947 */ /* 0x000fea0003800000 */
[----:B------:R0:W5:Y:S01]  /*09f0*/  LD.E R23, desc[UR50][R6.64] ;  /* 0x0000003206177980 */ /* 0x000162000c101900 */
[----:B------:R-:W-:Y:S05]  /*0a00*/  BRA `(.L_x_6) ;  /* 0x0000000000247947 */ /* 0x000fea0003800000 */
.L_x_5:
[----:B------:R-:W-:Y:S02]  /*0a10*/  ULDC.64 UR4, c[0x0][0x588] ;  /* 0x0001620000047ab9 */ /* 0x000fe40000000a00 */
[----:B------:R-:W-:-:S04]  /*0a20*/  ISETP.NE.U32.AND P0, PT, RZ, UR4, PT ;  /* 0x00000004ff007c0c */ /* 0x000fc8000bf05070 */
[----:B------:R-:W-:-:S13]  /*0a30*/  ISETP.NE.AND.EX P0, PT, RZ, UR5, PT, P0 ;  /* 0x00000005ff007c0c */ /* 0x000fda000bf05300 */
[----:B------:R-:W-:Y:S05]  /*0a40*/  @!P0 BRA `(.L_x_7) ;  /* 0x00000000000c8947 */ /* 0x000fea0003800000 */
[----:B------:R-:W0:Y:S02]  /*0a50*/  LDC.64 R6, c[0x0][0x588] ;  /* 0x00016200ff067b82 */ /* 0x000e240000000a00 */
[----:B0-----:R1:W5:Y:S01]  /*0a60*/  LDG.E R23, desc[UR50][R6.64] ;  /* 0x0000003206177981 */ /* 0x001362000c1e1900 */
[----:B------:R-:W-:Y:S05]  /*0a70*/  BRA `(.L_x_6) ;  /* 0x0000000000087947 */ /* 0x000fea0003800000 */
.L_x_7:
[----:B------:R-:W-:Y:S02]  /*0a80*/  ULDC UR4, c[0x0][0x580] ;  /* 0x0001600000047ab9 */ /* 0x000fe40000000800 */
[----:B------:R-:W-:-:S07]  /*0a90*/  IMAD.U32 R23, RZ, RZ, UR4 ;  /* 0x00000004ff177e24 */ /* 0x000fce000f8e00ff */
.L_x_6:
[----:B------:R-:W-:Y:S02]  /*0aa0*/  ULDC.64 UR4, c[0x0][0x5a0] ;  /* 0x0001680000047ab9 */ /* 0x000fe40000000a00 */
[----:B------:R-:W-:-:S04]  /*0ab0*/  ISETP.NE.U32.AND P0, PT, RZ, UR4, PT ;  /* 0x00000004ff007c0c */ /* 0x000fc8000bf05070 */
[----:B------:R-:W-:-:S13]  /*0ac0*/  ISETP.NE.AND.EX P0, PT, RZ, UR5, PT, P0 ;  /* 0x00000005ff007c0c */ /* 0x000fda000bf05300 */
[----:B------:R-:W-:Y:S05]  /*0ad0*/  @!P0 BRA `(.L_x_8) ;  /* 0x00000000001c8947 */ /* 0x000fea0003800000 */
[----:B01----:R-:W0:Y:S02]  /*0ae0*/  LDC.64 R6, c[0x0][0x5a0] ;  /* 0x00016800ff067b82 */ /* 0x003e240000000a00 */
[----:B0-----:R-:W2:Y:S02]  /*0af0*/  LDG.E.64 R6, desc[UR50][R6.64] ;  /* 0x0000003206067981 */ /* 0x001ea4000c1e1b00 */
[----:B--2---:R-:W-:-:S04]  /*0b00*/  ISETP.NE.U32.AND P0, PT, R6, RZ, PT ;  /* 0x000000ff0600720c */ /* 0x004fc80003f05070 */
[----:B------:R-:W-:-:S13]  /*0b10*/  ISETP.NE.AND.EX P0, PT, R7, RZ, PT, P0 ;  /* 0x000000ff0700720c */ /* 0x000fda0003f05300 */
[----:B------:R-:W-:Y:S05]  /*0b20*/  @!P0 BRA `(.L_x_8) ;  /* 0x0000000000088947 */ /* 0x000fea0003800000 */
[----:B------:R0:W5:Y:S01]  /*0b30*/  LD.E R22, desc[UR50][R6.64] ;  /* 0x0000003206167980 */ /* 0x000162000c101900 */
[----:B------:R-:W-:Y:S05]  /*0b40*/  BRA `(.L_x_9) ;  /* 0x0000000000247947 */ /* 0x000fea0003800000 */
.L_x_8:
[----:B------:R-:W-:Y:S02]  /*0b50*/  ULDC.64 UR4, c[0x0][0x590] ;  /* 0x0001640000047ab9 */ /* 0x000fe40000000a00 */
[----:B------:R-:W-:-:S04]  /*0b60*/  ISETP.NE.U32.AND P0, PT, RZ, UR4, PT ;  /* 0x00000004ff007c0c */ /* 0x000fc8000bf05070 */
[----:B------:R-:W-:-:S13]  /*0b70*/  ISETP.NE.AND.EX P0, PT, RZ, UR5, PT, P0 ;  /* 0x00000005ff007c0c */ /* 0x000fda000bf05300 */
[----:B------:R-:W-:Y:S05]  /*0b80*/  @!P0 BRA `(.L_x_10) ;  /* 0x00000000000c8947 */ /* 0x000fea0003800000 */
[----:B01----:R-:W0:Y:S02]  /*0b90*/  LDC.64 R6, c[0x0][0x590] ;  /* 0x00016400ff067b82 */ /* 0x003e240000000a00 */
[----:B0-----:R1:W5:Y:S01]  /*0ba0*/  LDG.E R22, desc[UR50][R6.64] ;  /* 0x0000003206167981 */ /* 0x001362000c1e1900 */
[----:B------:R-:W-:Y:S05]  /*0bb0*/  BRA `(.L_x_9) ;  /* 0x0000000000087947 */ /* 0x000fea0003800000 */
.L_x_10:
[----:B------:R-:W-:Y:S02]  /*0bc0*/  ULDC UR4, c[0x0][0x584] ;  /* 0x0001610000047ab9 */ /* 0x000fe40000000800 */
[----:B------:R-:W-:-:S07]  /*0bd0*/  IMAD.U32 R22, RZ, RZ, UR4 ;  /* 0x00000004ff167e24 */ /* 0x000fce000f8e00ff */
.L_x_9:
[----:B------:R-:W-:Y:S01]  /*0be0*/  ULDC UR4, c[0x0][0x65c] ;  /* 0x0001970000047ab9 */ /* 0x000fe20000000800 */
[----:B01----:R-:W0:Y:S01]  /*0bf0*/  LDC.64 R6, c[0x0][0x650] ;  /* 0x00019400ff067b82 */ /* 0x003e220000000a00 */
[----:B------:R-:W-:Y:S01]  /*0c00*/  UISETP.NE.AND UP2, UPT, UR4, 0x1, UPT ;  /* 0x000000010400788c */ /* 0x000fe2000bf45270 */
[----:B------:R-:W-:Y:S01]  /*0c10*/  IMAD.MOV.U32 R18, RZ, RZ, -0x1 ;  /* 0xffffffffff127424 */ /* 0x000fe200078e00ff */
[----:B------:R-:W-:Y:S01]  /*0c20*/  UISETP.NE.AND UP0, UPT, UR19, 0x2, UPT ;  /* 0x000000021300788c */ /* 0x000fe2000bf05270 */
[----:B------:R-:W-:Y:S01]  /*0c30*/  IMAD.MOV.U32 R2, RZ, RZ, -0x1 ;  /* 0xffffffffff027424 */ /* 0x000fe200078e00ff */
[----:B------:R-:W-:Y:S01]  /*0c40*/  UP2UR UR40, UPR, URZ, 0x4 ;  /* 0x000000043f287883 */ /* 0x000fe20008000000 */
[----:B------:R-:W-:-:S06]  /*0c50*/  IMAD.MOV.U32 R19, RZ, RZ, -0x1 ;  /* 0xffffffffff137424 */ /* 0x000fcc00078e00ff */
[----:B------:R-:W-:Y:S01]  /*0c60*/  @UP2 ULDC UR12, c[0x0][0x10] ;  /* 0x00000400000c2ab9 */ /* 0x000fe20000000800 */
[----:B------:R-:W-:Y:S01]  /*0c70*/  @UP2 UMOV UR4, UR8 ;  /* 0x0000000800042c82 */ /* 0x000fe20008000000 */
[----:B------:R-:W-:Y:S01]  /*0c80*/  @UP2 UMOV UR5, URZ ;  /* 0x0000003f00052c82 */ /* 0x000fe20008000000 */
[----:B------:R-:W-:Y:S01]  /*0c90*/  @!UP2 ULDC UR16, c[0x0][0xc] ;  /* 0x000003000010aab9 */ /* 0x000fe20000000800 */
[----:B------:R-:W-:Y:S01]  /*0ca0*/  @UP2 UIMAD.WIDE.U32 UR12, UR15, UR12, UR4 ;  /* 0x0000000c0f0c22a5 */ /* 0x000fe2000f8e0004 */
[----:B------:R-:W-:Y:S02]  /*0cb0*/  ULDC UR10, c[0x0][0xc] ;  /* 0x00000300000a7ab9 */ /* 0x000fe40000000800 */
[----:B------:R-:W-:Y:S01]  /*0cc0*/  @UP2 UMOV UR4, URZ ;  /* 0x0000003f00042c82 */ /* 0x000fe20008000000 */
[----:B------:R-:W-:Y:S01]  /*0cd0*/  UMOV UR5, URZ ;  /* 0x0000003f00057c82 */ /* 0x000fe20008000000 */
[----:B------:R-:W-:Y:S01]  /*0ce0*/  @UP2 UIADD3 UR18, UR13, UR4, URZ ;  /* 0x000000040d122290 */ /* 0x000fe2000fffe03f */
[----:B------:R-:W-:-:S02]  /*0cf0*/  ULDC UR11, c[0x0][0x10] ;  /* 0x00000400000b7ab9 */ /* 0x000fc40000000800 */
[----:B------:R-:W-:Y:S01]  /*0d00*/  UMOV UR4, UR15 ;  /* 0x0000000f00047c82 */ /* 0x000fe20008000000 */
[----:B------:R-:W-:Y:S02]  /*0d10*/  UIMAD.WIDE.U32 UR10, UR10, UR11, URZ ;  /* 0x0000000b0a0a72a5 */ /* 0x000fe4000f8e003f */
[----:B------:R-:W-:Y:S01]  /*0d20*/  @!UP2 UIMAD.WIDE.U32 UR4, UR8, UR16, UR4 ;  /* 0x000000100804a2a5 */ /* 0x000fe2000f8e0004 */
[----:B------:R-:W-:Y:S02]  /*0d30*/  ULDC UR13, c[0x0][0x14] ;  /* 0x00000500000d7ab9 */ /* 0x000fe40000000800 */
[----:B------:R-:W-:Y:S02]  /*0d40*/  UIMAD.WIDE.U32 UR38, UR10, UR13, URZ ;  /* 0x0000000d0a2672a5 */ /* 0x000fe4000f8e003f */
[----:B------:R-:W-:Y:S02]  /*0d50*/  UIMAD UR41, UR11, UR13, URZ ;  /* 0x0000000d0b2972a4 */ /* 0x000fe4000f8e023f */
[----:B------:R-:W-:Y:S01]  /*0d60*/  @!UP2 UMOV UR12, UR4 ;  /* 0x00000004000cac82 */ /* 0x000fe20008000000 */
[----:B------:R-:W-:Y:S01]  /*0d70*/  @!UP2 UMOV UR18, UR5 ;  /* 0x000000050012ac82 */ /* 0x000fe20008000000 */
[----:B------:R-:W-:-:S02]  /*0d80*/  UIADD3 UR41, UR39, UR41, URZ ;  /* 0x0000002927297290 */ /* 0x000fc4000fffe03f */
[----:B------:R-:W-:-:S04]  /*0d90*/  UIADD3 UR4, UP1, UR12, UR38, URZ ;  /* 0x000000260c047290 */ /* 0x000fc8000ff3e03f */
[----:B------:R-:W-:Y:S02]  /*0da0*/  UIADD3.X UR5, UR18, UR41, URZ, UP1, !UPT ;  /* 0x0000002912057290 */ /* 0x000fe40008ffe43f */
[----:B------:R-:W-:Y:S02]  /*0db0*/  USEL UR4, UR4, UR12, !UP0 ;  /* 0x0000000c04047287 */ /* 0x000fe4000c000000 */
[----:B------:R-:W-:-:S04]  /*0dc0*/  USEL UR5, UR5, UR18, !UP0 ;  /* 0x0000001205057287 */ /* 0x000fc8000c000000 */
[----:B0-----:R-:W-:Y:S01]  /*0dd0*/  ISETP.LE.U32.AND P0, PT, R6, UR4, PT ;  /* 0x0000000406007c0c */ /* 0x001fe2000bf03070 */
[----:B------:R-:W-:Y:S02]  /*0de0*/  IMAD.U32 R16, RZ, RZ, UR4 ;  /* 0x00000004ff107e24 */ /* 0x000fe4000f8e00ff */
[----:B------:R-:W-:Y:S02]  /*0df0*/  IMAD.U32 R0, RZ, RZ, UR5 ;  /* 0x00000005ff007e24 */ /* 0x000fe4000f8e00ff */
[----:B------:R-:W-:-:S03]  /*0e00*/  IMAD.U32 R17, RZ, RZ, UR5 ;  /* 0x00000005ff117e24 */ /* 0x000fc6000f8e00ff */
[----:B------:R-:W-:Y:S02]  /*0e10*/  ISETP.GE.U32.AND.EX P0, PT, R0, R7, PT, P0 ;  /* 0x000000070000720c */ /* 0x000fe40003f06100 */
[----:B------:R-:W-:-:S11]  /*0e20*/  PRMT R0, RZ, 0x7610, R0 ;  /* 0x00007610ff007816 */ /* 0x000fd60000000000 */
[----:B------:R-:W-:Y:S05]  /*0e30*/  @P0 BRA `(.L_x_11) ;  /* 0x0000000400500947 */ /* 0x000fea0003800000 */
[----:B------:R-:W-:Y:S01]  /*0e40*/  ULDC.64 UR18, c[0x0][0x628] ;  /* 0x00018a0000127ab9 */ /* 0x000fe20000000a00 */
[C---:B------:R-:W-:Y:S01]  /*0e50*/  R2UR UR20, R16.reuse ;  /* 0x00000000101472ca */ /* 0x040fe200000e0000 */
[----:B------:R-:W-:Y:S01]  /*0e60*/  ULDC UR16, c[0x0][0x630] ;  /* 0x00018c0000107ab9 */ /* 0x000fe20000000800 */
[----:B------:R-:W-:Y:S02]  /*0e70*/  ISETP.NE.U32.AND P0, PT, RZ, UR18, PT ;  /* 0x00000012ff007c0c */ /* 0x000fe4000bf05070 */
[----:B------:R-:W-:Y:S02]  /*0e80*/  R2UR UR4, R16 ;  /* 0x00000000100472ca */ /* 0x000fe400000e0000 */
[----:B------:R-:W-:Y:S02]  /*0e90*/  ISETP.NE.AND.EX P0, PT, RZ, UR19, PT, P0 ;  /* 0x00000013ff007c0c */ /* 0x000fe4000bf05300 */
[----:B------:R-:W-:-:S11]  /*0ea0*/  R2UR UR5, R17 ;  /* 0x00000000110572ca */ /* 0x000fd600000e0000 */
[----:B------:R-:W-:Y:S05]  /*0eb0*/  @!P0 BRA `(.L_x_12) ;  /* 0x0000000000308947 */ /* 0x000fea0003800000 */
[----:B------:R-:W-:Y:S01]  /*0ec0*/  R2UR UR4, R16 ;  /* 0x00000000100472ca */ /* 0x000fe200000e0000 */
[----:B------:R-:W-:Y:S01]  /*0ed0*/  ULDC UR12, c[0x0][0x634] ;  /* 0x00018d00000c7ab9 */ /* 0x000fe20000000800 */
[----:B------:R-:W-:-:S11]  /*0ee0*/  R2UR UR15, R17 ;  /* 0x00000000110f72ca */ /* 0x000fd600000e0000 */
[----:B------:R-:W-:-:S04]  /*0ef0*/  UIADD3 UR12, UP1, UR4, UR12, URZ ;  /* 0x0000000c040c7290 */ /* 0x000fc8000ff3e03f */
[----:B------:R-:W-:-:S04]  /*0f00*/  UIADD3.X UR15, URZ, UR15, URZ, UP1, !UPT ;  /* 0x0000000f3f0f7290 */ /* 0x000fc80008ffe43f */
[----:B------:R-:W-:-:S04]  /*0f10*/  UIMAD.WIDE.U32 UR4, UR15, UR18, URZ ;  /* 0x000000120f0472a5 */ /* 0x000fc8000f8e003f */
[----:B------:R-:W-:Y:S02]  /*0f20*/  UIMAD.WIDE.U32 UR10, UP1, UR12, UR19, UR4 ;  /* 0x000000130c0a72a5 */ /* 0x000fe4000f820004 */
[----:B------:R-:W-:Y:S02]  /*0f30*/  UIMAD.WIDE.U32 UR4, UR12, UR18, URZ ;  /* 0x000000120c0472a5 */ /* 0x000fe4000f8e003f */
[----:B------:R-:W-:Y:S02]  /*0f40*/  UIADD3.X UR13, URZ, URZ, URZ, UP1, !UPT ;  /* 0x0000003f3f0d7290 */ /* 0x000fe40008ffe43f */
[----:B------:R-:W-:Y:S01]  /*0f50*/  UIADD3 URZ, UP1, UR5, UR10, URZ ;  /* 0x0000000a053f7290 */ /* 0x000fe2000ff3e03f */
[----:B------:R-:W-:-:S03]  /*0f60*/  UMOV UR12, UR11 ;  /* 0x0000000b000c7c82 */ /* 0x000fc60008000000 */
[----:B------:R-:W-:-:S12]  /*0f70*/  UIMAD.WIDE.U32.X UR4, UR15, UR19, UR12, UP1 ;  /* 0x000000130f0472a5 */ /* 0x000fd800088e040c */
.L_x_12:
[----:B------:R-:W-:Y:S01]  /*0f80*/  USHF.R.U64 UR4, UR4, UR16, UR5 ;  /* 0x0000001004047299 */ /* 0x000fe20008001205 */
[----:B------:R-:W-:Y:S01]  /*0f90*/  R2UR UR11, R17 ;  /* 0x00000000110b72ca */ /* 0x000fe200000e0000 */
[----:B------:R-:W-:Y:S02]  /*0fa0*/  USHF.R.U32.HI UR5, URZ, UR16, UR5 ;  /* 0x000000103f057299 */ /* 0x000fe40008011605 */
[----:B------:R-:W-:Y:S01]  /*0fb0*/  UIADD3 UR12, UP1, URZ, -UR4, URZ ;  /* 0x800000043f0c7290 */ /* 0x000fe2000ff3e03f */
[----:B------:R-:W-:Y:S01]  /*0fc0*/  ULDC.64 UR18, c[0x0][0x620] ;  /* 0x0001880000127ab9 */ /* 0x000fe20000000a00 */
[----:B------:R-:W-:Y:S02]  /*0fd0*/  UISETP.NE.AND UP2, UPT, UR40, URZ, UPT ;  /* 0x0000003f2800728c */ /* 0x000fe4000bf45270 */
[----:B------:R-:W-:Y:S01]  /*0fe0*/  UIADD3.X UR5, URZ, ~UR5, URZ, UP1, !UPT ;  /* 0x800000053f057290 */ /* 0x000fe20008ffe43f */
[----:B------:R-:W-:Y:S01]  /*0ff0*/  UMOV UR10, UR20 ;  /* 0x00000014000a7c82 */ /* 0x000fe20008000000 */
[----:B------:R-:W-:-:S02]  /*1000*/  ULDC UR13, c[0x0][0x618] ;  /* 0x00018600000d7ab9 */ /* 0x000fc40000000800 */
[----:B------:R-:W-:Y:S02]  /*1010*/  UIMAD UR5, UR5, UR18, URZ ;  /* 0x00000012050572a4 */ /* 0x000fe4000f8e023f */
[----:B------:R-:W-:Y:S02]  /*1020*/  UIMAD.WIDE.U32 UR10, UR12, UR18, UR10 ;  /* 0x000000120c0a72a5 */ /* 0x000fe4000f8e000a */
[----:B------:R-:W-:Y:S02]  /*1030*/  UIMAD UR12, UR12, UR19, UR5 ;  /* 0x000000130c0c72a4 */ /* 0x000fe4000f8e0205 */
[----:B------:R-:W-:Y:S02]  /*1040*/  @UP2 UIMAD UR7, UR17, UR9, UR8 ;  /* 0x00000009110722a4 */ /* 0x000fe4000f8e0208 */
[----:B------:R-:W-:Y:S01]  /*1050*/  UIADD3 UR11, UR11, UR12, URZ ;  /* 0x0000000c0b0b7290 */ /* 0x000fe2000fffe03f */
[----:B------:R-:W-:Y:S01]  /*1060*/  ULDC.64 UR8, c[0x0][0x640] ;  /* 0x0001900000087ab9 */ /* 0x000fe20000000a00 */
[----:B------:R-:W-:-:S02]  /*1070*/  ULDC UR15, c[0x0][0x608] ;  /* 0x00018200000f7ab9 */ /* 0x000fc40000000800 */
[----:B------:R-:W-:Y:S01]  /*1080*/  USHF.R.U64 UR20, UR10, UR13, UR11 ;  /* 0x0000000d0a147299 */ /* 0x000fe2000800120b */
[----:B------:R-:W-:Y:S01]  /*1090*/  ISETP.NE.U32.AND P0, PT, RZ, UR8, PT ;  /* 0x00000008ff007c0c */ /* 0x000fe2000bf05070 */
[----:B------:R-:W-:Y:S01]  /*10a0*/  USHF.R.U32.HI UR11, URZ, UR13, UR11 ;  /* 0x0000000d3f0b7299 */ /* 0x000fe2000801160b */
[----:B------:R-:W-:Y:S02]  /*10b0*/  ULDC UR21, c[0x0][0x658] ;  /* 0x0001960000157ab9 */ /* 0x000fe40000000800 */
[----:B------:R-:W-:Y:S01]  /*10c0*/  ISETP.NE.AND.EX P0, PT, RZ, UR9, PT, P0 ;  /* 0x00000009ff007c0c */ /* 0x000fe2000bf05300 */
[----:B------:R-:W-:Y:S02]  /*10d0*/  USHF.R.U64 UR25, UR20, UR15, UR11 ;  /* 0x0000000f14197299 */ /* 0x000fe4000800120b */
[----:B------:R-:W-:Y:S01]  /*10e0*/  USHF.R.U32.HI UR11, URZ, UR15, UR11 ;  /* 0x0000000f3f0b7299 */ /* 0x000fe2000801160b */
[----:B------:R-:W-:Y:S01]  /*10f0*/  UMOV UR10, 0xffffffff ;  /* 0xffffffff000a7882 */ /* 0x000fe20000000000 */
[----:B------:R-:W-:Y:S01]  /*1100*/  ULDC UR5, c[0x0][0x600] ;  /* 0x0001800000057ab9 */ /* 0x000fe20000000800 */
[----:B------:R-:W-:-:S02]  /*1110*/  USHF.L.U32 UR10, UR10, UR21, URZ ;  /* 0x000000150a0a7299 */ /* 0x000fc4000800063f */
[----:B------:R-:W-:Y:S02]  /*1120*/  USHF.R.U64 UR26, UR25, UR21, UR11 ;  /* 0x00000015191a7299 */ /* 0x000fe4000800120b */
[----:B------:R-:W-:Y:S02]  /*1130*/  ULOP3.LUT UR15, URZ, UR10, URZ, 0x33, !UPT ;  /* 0x0000000a3f0f7292 */ /* 0x000fe4000f8e333f */
[----:B------:R-:W-:Y:S02]  /*1140*/  UIADD3 UR19, UR5, -0x1, URZ ;  /* 0xffffffff05137890 */ /* 0x000fe4000fffe03f */
[----:B------:R-:W-:Y:S01]  /*1150*/  USHF.R.U32.HI UR11, URZ, UR21, UR11 ;  /* 0x000000153f0b7299 */ /* 0x000fe2000801160b */
[----:B------:R-:W-:Y:S01]  /*1160*/  ULDC UR22, c[0x0][0x648] ;  /* 0x0001920000167ab9 */ /* 0x000fe20000000800 */
[----:B------:R-:W-:Y:S01]  /*1170*/  ULDC UR23, c[0x0][0x638] ;  /* 0x00018e0000177ab9 */ /* 0x000fe20000000800 */
[----:B------:R-:W-:Y:S01]  /*1180*/  UMOV UR24, 0x1 ;  /* 0x0000000100187882 */ /* 0x000fe20000000000 */
[----:B------:R-:W-:Y:S01]  /*1190*/  UMOV UR10, UR26 ;  /* 0x0000001a000a7c82 */ /* 0x000fe20008000000 */
[----:B------:R-:W-:Y:S07]  /*11a0*/  @!P0 BRA `(.L_x_13) ;  /* 0x0000000000308947 */ /* 0x000fee0003800000 */
[----:B------:R-:W-:Y:S02]  /*11b0*/  ULDC UR16, c[0x0][0x64c] ;  /* 0x0001930000107ab9 */ /* 0x000fe40000000800 */
        /* <DEDUP_REMOVED lines=8> */
[----:B------:R-:W-:-:S07]  /*1240*/  UIMAD.WIDE.U32.X UR8, UR18, UR9, UR16, UP1 ;  /* 0x00000009120872a5 */ /* 0x000fce00088e0410 */
[----:B------:R-:W-:Y:S01]  /*1250*/  UMOV UR10, UR8 ;  /* 0x00000008000a7c82 */ /* 0x000fe20008000000 */
[----:B------:R-:W-:-:S05]  /*1260*/  UMOV UR11, UR9 ;  /* 0x00000009000b7c82 */ /* 0x000fca0008000000 */
.L_x_13:
[----:B------:R-:W-:Y:S01]  /*1270*/  USHF.R.U64 UR9, UR10, UR22, UR11 ;  /* 0x000000160a097299 */ /* 0x000fe2000800120b */
[----:B------:R-:W-:Y:S01]  /*1280*/  IMAD.MOV.U32 R0, RZ, RZ, 0x1 ;  /* 0x00000001ff007424 */ /* 0x000fe200078e00ff */
[----:B------:R-:W-:Y:S01]  /*1290*/  USHF.L.U32 UR8, UR24, UR21, URZ ;  /* 0x0000001518087299 */ /* 0x000fe2000800063f */
[----:B------:R-:W-:Y:S01]  /*12a0*/  IMAD.U32 R19, RZ, RZ, UR4 ;  /* 0x00000004ff137e24 */ /* 0x000fe2000f8e00ff */
[----:B------:R-:W-:Y:S02]  /*12b0*/  ULOP3.LUT UR15, UR25, UR15, URZ, 0xc0, !UPT ;  /* 0x0000000f190f7292 */ /* 0x000fe4000f8ec03f */
[----:B------:R-:W-:Y:S02]  /*12c0*/  UIADD3 UR10, -UR9, URZ, URZ ;  /* 0x0000003f090a7290 */ /* 0x000fe4000fffe13f */
[----:B------:R-:W-:Y:S02]  /*12d0*/  UIMAD UR15, UR8, UR9, UR15 ;  /* 0x00000009080f72a4 */ /* 0x000fe4000f8e020f */
[----:B------:R-:W-:-:S02]  /*12e0*/  ULOP3.LUT UR19, UR20, UR19, URZ, 0xc0, !UPT ;  /* 0x0000001314137292 */ /* 0x000fc4000f8ec03f */
[----:B------:R-:W-:Y:S01]  /*12f0*/  UIMAD UR8, UR10, UR23, UR26 ;  /* 0x000000170a0872a4 */ /* 0x000fe2000f8e021a */
[----:B------:R-:W-:Y:S01]  /*1300*/  ULDC UR9, c[0x0][0x610] ;  /* 0x0001840000097ab9 */ /* 0x000fe20000000800 */
[----:B------:R-:W-:Y:S02]  /*1310*/  UISETP.NE.AND UP1, UPT, UR40, URZ, UPT ;  /* 0x0000003f2800728c */ /* 0x000fe4000bf25270 */
[----:B------:R-:W-:Y:S02]  /*1320*/  UIMAD UR7, UR15, UR9, UR7 ;  /* 0x000000090f0772a4 */ /* 0x000fe4000f8e0207 */
[----:B------:R-:W-:-:S04]  /*1330*/  UIMAD UR8, UR8, UR5, UR19 ;  /* 0x00000005080872a4 */ /* 0x000fc8000f8e0213 */
[----:B------:R-:W-:Y:S02]  /*1340*/  USEL UR5, UR8, UR7, !UP1 ;  /* 0x0000000708057287 */ /* 0x000fe4000c800000 */
[----:B------:R-:W-:-:S04]  /*1350*/  USEL UR7, UR7, UR8, !UP1 ;  /* 0x0000000807077287 */ /* 0x000fc8000c800000 */
[----:B------:R-:W-:Y:S02]  /*1360*/  IMAD.U32 R2, RZ, RZ, UR5 ;  /* 0x00000005ff027e24 */ /* 0x000fe4000f8e00ff */
[----:B------:R-:W-:-:S07]  /*1370*/  IMAD.U32 R18, RZ, RZ, UR7 ;  /* 0x00000007ff127e24 */ /* 0x000fce000f8e00ff */
.L_x_11:
[----:B------:R-:W-:Y:S05]  /*1380*/  @!P1 BRA `(.L_x_14) ;  /* 0x00000000000c9947 */ /* 0x000fea0003800000 */
[----:B------:R-:W-:Y:S01]  /*1390*/  UCGABAR_WAIT ;  /* 0x0000000000007dc7 */ /* 0x000fe20008000000 */
[----:B------:R-:W-:Y:S01]  /*13a0*/  CCTL.IVALL ;  /* 0x00000000ff00798f */ /* 0x000fe20002000000 */
[----:B------:R-:W-:Y:S05]  /*13b0*/  BRA `(.L_x_15) ;  /* 0x0000000000047947 */ /* 0x000fea0003800000 */
.L_x_14:
[----:B------:R-:W-:Y:S06]  /*13c0*/  BAR.SYNC.DEFER_BLOCKING 0x0 ;  /* 0x0000000000007b1d */ /* 0x000fec0000010000 */
.L_x_15:
[----:B------:R-:W-:Y:S02]  /*13d0*/  ULDC UR4, c[0x0][0x28c] ;  /* 0x0000a30000047ab9 */ /* 0x000fe40000000800 */
[----:B------:R-:W-:-:S04]  /*13e0*/  UIADD3 UR4, UR4, 0x3f, URZ ;  /* 0x0000003f04047890 */ /* 0x000fc8000fffe03f */
[----:B------:R-:W-:-:S04]  /*13f0*/  USHF.R.S32.HI UR5, URZ, 0x1f, UR4 ;  /* 0x0000001f3f057899 */ /* 0x000fc80008011404 */
[----:B------:R-:W-:-:S04]  /*1400*/  ULEA.HI UR5, UR5, UR4, URZ, 0x6 ;  /* 0x0000000405057291 */ /* 0x000fc8000f8f303f */
[----:B------:R-:W-:Y:S01]  /*1410*/  USHF.R.S32.HI UR37, URZ, 0x6, UR5 ;  /* 0x000000063f257899 */ /* 0x000fe20008011405 */
[----:B------:R-:W-:Y:S11]  /*1420*/  @!P2 BRA `(.L_x_16) ;  /* 0x0000009400e0a947 */ /* 0x000ff60003800000 */
[----:B------:R-:W-:-:S06]  /*1430*/  UISETP.GT.U32.AND UP1, UPT, UR14, 0x1, UPT ;  /* 0x000000010e00788c */ /* 0x000fcc000bf24070 */
[----:B------:R-:W-:-:S13]  /*1440*/  PLOP3.LUT P0, PT, PT, PT, UP1, 0x80, 0x0 ;  /* 0x000000000000781c */ /* 0x000fda0003f0f018 */
[----:B------:R-:W-:Y:S05]  /*1450*/  @P0 EXIT ;  /* 0x000000000000094d */ /* 0x000fea0003800000 */
.L_x_17:
[----:B------:R-:W-:-:S08]  /*1460*/  NOP ;  /* 0x0000000000007918 */ /* 0x000fd00000000000 */
[----:B------:R-:W0:Y:S02]  /*1470*/  USETMAXREG.TRY_ALLOC.CTAPOOL UP1, 0xe8 ;  /* 0x000000e8000079c8 */ /* 0x000e240008020600 */
[----:B0-----:R-:W-:-:S13]  /*1480*/  PLOP3.LUT P0, PT, PT, PT, UP1, 0x80, 0x0 ;  /* 0x000000000000781c */ /* 0x001fda0003f0f018 */
[----:B------:R-:W-:Y:S05]  /*1490*/  @!P0 BRA `(.L_x_17) ;  /* 0xfffffffc00f08947 */ /* 0x000fea000383ffff */
[----:B------:R-:W-:-:S13]  /*14a0*/  LOP3.LUT P0, RZ, R0, 0xff, RZ, 0xc0, !PT ;  /* 0x000000ff00ff7812 */ /* 0x000fda000780c0ff */
[----:B------:R-:W-:Y:S05]  /*14b0*/  @!P0 EXIT ;  /* 0x000000000000894d */ /* 0x000fea0003800000 */
[----:B------:R-:W0:Y:S01]  /*14c0*/  S2UR UR5, SR_CgaCtaId ;  /* 0x00000000000579c3 */ /* 0x000e220000008800 */
[----:B------:R-:W-:Y:S01]  /*14d0*/  VIADD R8, R8, 0xffffffff ;  /* 0xffffffff08087836 */ /* 0x000fe20000000000 */
[CC--:B------:R-:W-:Y:S01]  /*14e0*/  LEA.HI R0, R9.reuse, R4.reuse, RZ, 0x2 ;  /* 0x0000000409007211 */ /* 0x0c0fe200078f10ff */
[----:B------:R-:W-:Y:S01]  /*14f0*/  UMOV UR43, 0x400 ;  /* 0x00000400002b7882 */ /* 0x000fe20000000000 */
[----:B------:R-:W-:Y:S01]  /*1500*/  LEA.HI R9, R9, R4, RZ, 0x5 ;  /* 0x0000000409097211 */ /* 0x000fe200078f28ff */
[----:B------:R-:W-:Y:S01]  /*1510*/  USHF.R.U32.HI UR4, URZ, 0x1, UR37 ;  /* 0x000000013f047899 */ /* 0x000fe20008011625 */
[C---:B------:R-:W-:Y:S01]  /*1520*/  R2UR UR45, R8.reuse ;  /* 0x00000000082d72ca */ /* 0x040fe200000e0000 */
[----:B------:R-:W-:Y:S01]  /*1530*/  ULOP3.LUT UR44, UR37, 0x1, URZ, 0xc0, !UPT ;  /* 0x00000001252c7892 */ /* 0x000fe2000f8ec03f */
[--C-:B------:R-:W-:Y:S01]  /*1540*/  SHF.R.S32.HI R154, RZ, 0x2, R0.reuse ;  /* 0x00000002ff9a7819 */ /* 0x100fe20000011400 */
[----:B------:R-:W-:Y:S01]  /*1550*/  UISETP.LT.AND UP1, UPT, UR37, 0x1, UPT ;  /* 0x000000012500788c */ /* 0x000fe2000bf21270 */
[----:B------:R-:W-:Y:S01]  /*1560*/  SHF.R.S32.HI R3, RZ, 0x1f, R0 ;  /* 0x0000001fff037819 */ /* 0x000fe20000011400 */
[----:B------:R-:W-:Y:S01]  /*1570*/  ULOP3.LUT UR4, UR4, 0x1, URZ, 0xc0, !UPT ;  /* 0x0000000104047892 */ /* 0x000fe2000f8ec03f */
[----:B------:R-:W-:Y:S01]  /*1580*/  SHF.R.S32.HI R9, RZ, 0x5, R9 ;  /* 0x00000005ff097819 */ /* 0x000fe20000011409 */
[----:B------:R-:W-:Y:S01]  /*1590*/  ULDC UR6, c[0x0][0x284] ;  /* 0x0000a10000067ab9 */ /* 0x000fe20000000800 */
[----:B------:R-:W-:Y:S01]  /*15a0*/  LEA.HI R3, R3, R154, RZ, 0x3 ;  /* 0x0000009a03037211 */ /* 0x000fe200078f18ff */
[----:B------:R-:W-:Y:S01]  /*15b0*/  USEL UR44, UR44, URZ, !UP0 ;  /* 0x0000003f2c2c7287 */ /* 0x000fe2000c000000 */
[----:B------:R-:W-:Y:S01]  /*15c0*/  ISETP.NE.AND P0, PT, R8, RZ, PT ;  /* 0x000000ff0800720c */ /* 0x000fe20003f05270 */
[----:B------:R-:W-:Y:S01]  /*15d0*/  USEL UR47, UR37, 0x1, UP1 ;  /* 0x00000001252f7887 */ /* 0x000fe20008800000 */
[----:B------:R-:W-:Y:S01]  /*15e0*/  LOP3.LUT R3, R3, 0xfffffff8, RZ, 0xc0, !PT ;  /* 0xfffffff803037812 */ /* 0x000fe200078ec0ff */
[----:B------:R-:W-:Y:S01]  /*15f0*/  USHF.L.U32 UR45, UR45, 0x3, URZ ;  /* 0x000000032d2d7899 */ /* 0x000fe2000800063f */
[----:B------:R-:W-:Y:S01]  /*1600*/  SEL R172, RZ, 0x1, P0 ;  /* 0x00000001ffac7807 */ /* 0x000fe20000000000 */
[----:B------:R-:W-:-:S02]  /*1610*/  UISETP.EQ.U32.AND UP0, UPT, UR4, 0x1, !UP0 ;  /* 0x000000010400788c */ /* 0x000fc4000c702070 */
[----:B------:R-:W-:Y:S01]  /*1620*/  IMAD.IADD R154, R154, 0x1, -R3 ;  /* 0x000000019a9a7824 */ /* 0x000fe200078e0a03 */
[----:B0-----:R-:W-:Y:S01]  /*1630*/  ULEA UR43, UR5, UR43, 0x18 ;  /* 0x0000002b052b7291 */ /* 0x001fe2000f8ec03f */
[----:B------:R-:W-:Y:S01]  /*1640*/  IMAD.U32 R158, RZ, RZ, UR45 ;  /* 0x0000002dff9e7e24 */ /* 0x000fe2000f8e00ff */
[----:B------:R-:W-:Y:S01]  /*1650*/  LOP3.LUT R3, R0, 0xfffffffc, RZ, 0xc0, !PT ;  /* 0xfffffffc00037812 */ /* 0x000fe200078ec0ff */
[C-C-:B------:R-:W-:Y:S01]  /*1660*/  IMAD R161, R9.reuse, -0x10, -R154.reuse ;  /* 0xfffffff009a17824 */ /* 0x140fe200078e0a9a */
[----:B------:R-:W-:Y:S01]  /*1670*/  UIADD3 UR46, UR43, 0x30, URZ ;  /* 0x000000302b2e7890 */ /* 0x000fe2000fffe03f */
[--C-:B------:R-:W-:Y:S01]  /*1680*/  SHF.R.S32.HI R155, RZ, 0x1f, R154.reuse ;  /* 0x0000001fff9b7819 */ /* 0x100fe2000001149a */
[----:B------:R-:W-:Y:S01]  /*1690*/  ULOP3.LUT UR36, UR42, 0x1, URZ, 0xfc, !UPT ;  /* 0x000000012a247892 */ /* 0x000fe2000f8efc3f */
[----:B------:R-:W-:Y:S01]  /*16a0*/  LOP3.LUT R160, R158, 0x8, RZ, 0xc0, !PT ;  /* 0x000000089ea07812 */ /* 0x000fe200078ec0ff */
[----:B------:R-:W-:Y:S01]  /*16b0*/  IMAD.IADD R156, R4, 0x1, -R3 ;  /* 0x00000001049c7824 */ /* 0x000fe200078e0a03 */
[----:B------:R-:W-:Y:S01]  /*16c0*/  LOP3.LUT R158, R158, 0x8, RZ, 0xc, !PT ;  /* 0x000000089e9e7812 */ /* 0x000fe200078e0cff */
[----:B------:R-:W-:Y:S01]  /*16d0*/  IMAD.U32 R157, RZ, RZ, UR46 ;  /* 0x0000002eff9d7e24 */ /* 0x000fe2000f8e00ff */
[----:B------:R-:W-:Y:S01]  /*16e0*/  LOP3.LUT R160, R160, 0x18, RZ, 0x3c, !PT ;  /* 0x00000018a0a07812 */ /* 0x000fe200078e3cff */
[----:B------:R-:W-:Y:S01]  /*16f0*/  IMAD.WIDE R154, R9, 0x10, R154 ;  /* 0x00000010099a7825 */ /* 0x000fe200078e029a */
[----:B------:R-:W-:-:S02]  /*1700*/  UIADD3 UR47, -UR47, UR37, URZ ;  /* 0x000000252f2f7290 */ /* 0x000fc4000fffe13f */
[----:B------:R-:W-:Y:S01]  /*1710*/  USEL UR48, URZ, 0x1, !UP0 ;  /* 0x000000013f307887 */ /* 0x000fe2000c000000 */
[----:B------:R-:W-:Y:S02]  /*1720*/  VIADD R159, R157, UR45 ;  /* 0x0000002d9d9f7c36 */ /* 0x000fe40008000000 */
[----:B------:R-:W-:-:S09]  /*1730*/  VIADD R161, R161, UR6 ;  /* 0x00000006a1a17c36 */ /* 0x000fd20008000000 */
.L_x_293:
[----:B------:R-:W-:Y:S01]  /*1740*/  SHF.L.U32 R0, R172, 0x1f, RZ ;  /* 0x0000001fac007819 */ /* 0x000fe200000006ff */
[----:B------:R-:W-:Y:S02]  /*1750*/  ULDC UR4, c[0x0][0x28c] ;  /* 0x0000a30000047ab9 */ /* 0x000fe40000000800 */
[----:B------:R-:W-:Y:S01]  /*1760*/  ISETP.LT.AND P1, PT, RZ, UR4, PT ;  /* 0x00000004ff007c0c */ /* 0x000fe2000bf21270 */
[----:B------:R-:W0:Y:S02]  /*1770*/  SYNCS.PHASECHK.TRANS64.TRYWAIT P0, [R157+UR45], R0 ;  /* 0x000000009d0075a7 */ /* 0x000e24000800016d */
[----:B0-234-:R-:W-:Y:S10]  /*1780*/  @!P0 BRA `(.L_x_18) ;  /* 0x000000a400008947 */ /* 0x01dff40003800000 */
.L_x_313:
[----:B------:R-:W-:Y:S05]  /*1790*/  @P1 BRA `(.L_x_19) ;  /* 0x0000000000401947 */ /* 0x000fea0003800000 */
[----:B0-----:R-:W-:Y:S01]  /*17a0*/  MOV R0, 0x0 ;  /* 0x0000000000007802 */ /* 0x001fe20000000f00 */
[----:B------:R-:W-:Y:S01]  /*17b0*/  ULDC.64 UR4, c[0x4][0x68] ;  /* 0x01001a0000047ab9 */ /* 0x000fe20000000a00 */
[----:B------:R-:W-:Y:S01]  /*17c0*/  ULDC.64 UR6, c[0x4][0x8] ;  /* 0x0100020000067ab9 */ /* 0x000fe20000000a00 */
[----:B------:R-:W-:Y:S01]  /*17d0*/  IMAD.U32 R4, RZ, RZ, UR4 ;  /* 0x00000004ff047e24 */ /* 0x000fe2000f8e00ff */
[----:B------:R0:W1:Y:S01]  /*17e0*/  LDC.64 R14, c[0x4][R0] ;  /* 0x01000000000e7b82 */ /* 0x0000620000000a00 */
[----:B------:R-:W-:Y:S01]  /*17f0*/  IMAD.U32 R5, RZ, RZ, UR5 ;  /* 0x00000005ff057e24 */ /* 0x000fe2000f8e00ff */
[----:B------:R-:W-:Y:S01]  /*1800*/  ULDC.64 UR4, c[0x4][0x70] ;  /* 0x01001c0000047ab9 */ /* 0x000fe20000000a00 */
[----:B------:R-:W-:Y:S02]  /*1810*/  IMAD.U32 R10, RZ, RZ, UR6 ;  /* 0x00000006ff0a7e24 */ /* 0x000fe4000f8e00ff */
[----:B------:R-:W-:Y:S02]  /*1820*/  IMAD.U32 R6, RZ, RZ, UR4 ;  /* 0x00000004ff067e24 */ /* 0x000fe4000f8e00ff */
[----:B------:R-:W-:-:S02]  /*1830*/  IMAD.U32 R7, RZ, RZ, UR5 ;  /* 0x00000005ff077e24 */ /* 0x000fc4000f8e00ff */
[----:B------:R-:W-:Y:S02]  /*1840*/  IMAD.U32 R11, RZ, RZ, UR7 ;  /* 0x00000007ff0b7e24 */ /* 0x000fe4000f8e00ff */
[----:B------:R-:W-:Y:S02]  /*1850*/  IMAD.MOV.U32 R8, RZ, RZ, 0x1e1 ;  /* 0x000001e1ff087424 */ /* 0x000fe400078e00ff */
[----:B------:R-:W-:Y:S02]  /*1860*/  IMAD.MOV.U32 R12, RZ, RZ, 0x1 ;  /* 0x00000001ff0c7424 */ /* 0x000fe400078e00ff */
[----:B0-----:R-:W-:-:S07]  /*1870*/  IMAD.MOV.U32 R13, RZ, RZ, RZ ;  /* 0x000000ffff0d7224 */ /* 0x001fce00078e00ff */
[----:B------:R-:W-:-:S07]  /*1880*/  LEPC R20, `(.L_x_19) ;  /* 0x000000001014794e */ /* 0x000fce0000000000 */
[----:B-1---5:R-:W-:Y:S05]  /*1890*/  CALL.ABS.NOINC R14 ;  /* 0x000000000e007343 */ /* 0x022fea0003c00000 */
.L_x_19:
[----:B0-----:R-:W-:-:S05]  /*18a0*/  IMAD.U32 R0, RZ, RZ, UR36 ;  /* 0x00000024ff007e24 */ /* 0x001fca000f8e00ff */
[----:B------:R-:W-:-:S13]  /*18b0*/  ISETP.NE.AND P0, PT, R0, 0x3, PT ;  /* 0x000000030000780c */ /* 0x000fda0003f05270 */
[----:B------:R-:W-:Y:S05]  /*18c0*/  @!P0 BRA `(.L_x_20) ;  /* 0x0000000000048947 */ /* 0x000fea0003800000 */
[----:B------:R-:W-:Y:S01]  /*18d0*/  BPT.TRAP 0x1 ;  /* 0x000000040000795c */ /* 0x000fe20000300000 */
.L_x_20:
[----:B------:R-:W-:Y:S02]  /*18e0*/  IMAD.U32 R3, RZ, RZ, UR44 ;  /* 0x0000002cff037e24 */ /* 0x000fe4000f8e00ff */
[----:B------:R-:W-:-:S03]  /*18f0*/  IMAD.U32 R0, RZ, RZ, UR48 ;  /* 0x00000030ff007e24 */ /* 0x000fc6000f8e00ff */
[----:B------:R-:W-:Y:S02]  /*1900*/  LEA R3, R3, UR43, 0x3 ;  /* 0x0000002b03037c11 */ /* 0x000fe4000f8e18ff */
[----:B------:R-:W-:-:S04]  /*1910*/  SHF.L.U32 R0, R0, 0x1f, RZ ;  /* 0x0000001f00007819 */ /* 0x000fc800000006ff */
[----:B------:R0:W1:Y:S01]  /*1920*/  SYNCS.PHASECHK.TRANS64.TRYWAIT P1, [R3+URZ], R0 ;  /* 0x00000000030075a7 */ /* 0x000062000802017f */
[----:B------:R-:W-:Y:S05]  /*1930*/  @!P0 BRA `(.L_x_21) ;  /* 0x0000000000048947 */ /* 0x000fea0003800000 */
[----:B------:R-:W-:Y:S01]  /*1940*/  BPT.TRAP 0x1 ;  /* 0x000000040000795c */ /* 0x000fe20000300000 */
.L_x_21:
[----:B------:R-:W-:-:S05]  /*1950*/  IMAD.U32 R4, RZ, RZ, UR47 ;  /* 0x0000002fff047e24 */ /* 0x000fca000f8e00ff */
[----:B------:R-:W-:Y:S01]  /*1960*/  ISETP.GE.AND P2, PT, R4, 0x1, PT ;  /* 0x000000010400780c */ /* 0x000fe20003f46270 */
[----:B-1----:R-:W-:-:S12]  /*1970*/  @P1 BRA `(.L_x_22) ;  /* 0x0000000000081947 */ /* 0x002fd80003800000 */
[----:B------:R-:W1:Y:S02]  /*1980*/  SYNCS.PHASECHK.TRANS64.TRYWAIT P1, [R3+URZ], R0 ;  /* 0x00000000030075a7 */ /* 0x000e64000802017f */
[----:B-1----:R-:W-:Y:S05]  /*1990*/  @!P1 BRA `(.L_x_23) ;  /* 0x000000a000909947 */ /* 0x002fea0003800000 */
.L_x_22:
[----:B------:R-:W-:Y:S05]  /*19a0*/  WARPSYNC.ALL ;  /* 0x0000000000007948 */ /* 0x000fea0003800000 */
[----:B------:R-:W-:Y:S01]  /*19b0*/  UIADD3 UR4, UR43, 0x100, URZ ;  /* 0x000001002b047890 */ /* 0x000fe2000fffe03f */
[----:B------:R-:W-:Y:S01]  /*19c0*/  WARPGROUP.ARRIVE ;  /* 0x00000000000079c5 */ /* 0x000fe20000000000 */
[----:B------:R-:W-:Y:S02]  /*19d0*/  UIADD3 UR5, UR43, 0x8100, URZ ;  /* 0x000081002b057890 */ /* 0x000fe4000fffe03f */
[----:B------:R-:W-:Y:S02]  /*19e0*/  USHF.R.U32.HI UR4, URZ, 0x4, UR4 ;  /* 0x000000043f047899 */ /* 0x000fe40008011604 */
[----:B------:R-:W-:-:S02]  /*19f0*/  USHF.R.U32.HI UR5, URZ, 0x4, UR5 ;  /* 0x000000043f057899 */ /* 0x000fc40008011605 */
[----:B------:R-:W-:Y:S02]  /*1a00*/  ULOP3.LUT UR4, UR4, 0x3fff, URZ, 0xc0, !UPT ;  /* 0x00003fff04047892 */ /* 0x000fe4000f8ec03f */
[----:B------:R-:W-:Y:S02]  /*1a10*/  ULOP3.LUT UR5, UR5, 0x3fff, URZ, 0xc0, !UPT ;  /* 0x00003fff05057892 */ /* 0x000fe4000f8ec03f */
[----:B------:R-:W-:Y:S02]  /*1a20*/  ULOP3.LUT UR4, UR4, 0x10000, URZ, 0xfc, !UPT ;  /* 0x0001000004047892 */ /* 0x000fe4000f8efc3f */
[----:B------:R-:W-:Y:S02]  /*1a30*/  ULOP3.LUT UR5, UR5, 0x10000, URZ, 0xfc, !UPT ;  /* 0x0001000005057892 */ /* 0x000fe4000f8efc3f */
[----:B------:R-:W-:Y:S02]  /*1a40*/  ULEA UR7, UR44, UR4, 0xa ;  /* 0x000000042c077291 */ /* 0x000fe4000f8e503f */
[----:B------:R-:W-:Y:S01]  /*1a50*/  ULEA UR6, UR44, UR5, 0xc ;  /* 0x000000052c067291 */ /* 0x000fe2000f8e603f */
[----:B------:R-:W-:Y:S01]  /*1a60*/  UMOV UR9, 0x40000040 ;  /* 0x4000004000097882 */ /* 0x000fe20000000000 */
[----:B------:R-:W-:-:S03]  /*1a70*/  UMOV UR11, 0x40000040 ;  /* 0x40000040000b7882 */ /* 0x000fc60000000000 */
[----:B------:R-:W-:Y:S02]  /*1a80*/  UMOV UR8, UR7 ;  /* 0x0000000700087c82 */ /* 0x000fe40008000000 */
[----:B------:R-:W-:Y:S02]  /*1a90*/  UMOV UR10, UR6 ;  /* 0x00000006000a7c82 */ /* 0x000fe40008000000 */
[----:B------:R-:W-:Y:S01]  /*1aa0*/  HGMMA.64x256x8.F32.TF32 R24, gdesc[UR8], RZ, !UPT, gsb0 ;  /* 0x07e00000081879f0 */ /* 0x000fe2000c0028ff */
[----:B------:R-:W-:Y:S02]  /*1ab0*/  UIADD3 UR8, UR7, 0x2, URZ ;  /* 0x0000000207087890 */ /* 0x000fe4000fffe03f */
[----:B------:R-:W-:Y:S01]  /*1ac0*/  UIADD3 UR10, UR6, 0x2, URZ ;  /* 0x00000002060a7890 */ /* 0x000fe2000fffe03f */
[----:B------:R-:W-:Y:S01]  /*1ad0*/  UMOV UR9, 0x40000040 ;  /* 0x4000004000097882 */ /* 0x000fe20000000000 */
[----:B------:R-:W-:Y:S01]  /*1ae0*/  UMOV UR11, 0x40000040 ;  /* 0x40000040000b7882 */ /* 0x000fe20000000000 */
[----:B------:R-:W-:-:S02]  /*1af0*/  WARPGROUP.DEPBAR.LE gsb0, 0x0 ;  /* 0x00008000000079c5 */ /* 0x000fc40000010000 */
[----:B------:R-:W-:-:S15]  /*1b00*/  WARPGROUP.ARRIVE ;  /* 0x00000000000079c5 */ /* 0x000fde0000000000 */
[----:B------:R-:W-:-:S05]  /*1b10*/  NOP ;  /* 0x0000000000007918 */ /* 0x000fca0000000000 */
[----:B------:R-:W-:Y:S01]  /*1b20*/  HGMMA.64x256x8.F32.TF32 R24, gdesc[UR8], R24, gsb0 ;  /* 0x07e00000081879f0 */ /* 0x000fe20008002818 */
[----:B------:R-:W-:Y:S02]  /*1b30*/  UIADD3 UR8, UR7, 0x4, URZ ;  /* 0x0000000407087890 */ /* 0x000fe4000fffe03f */
[----:B------:R-:W-:Y:S01]  /*1b40*/  UIADD3 UR10, UR6, 0x4, URZ ;  /* 0x00000004060a7890 */ /* 0x000fe2000fffe03f */
[----:B------:R-:W-:Y:S01]  /*1b50*/  UMOV UR9, 0x40000040 ;  /* 0x4000004000097882 */ /* 0x000fe20000000000 */
[----:B------:R-:W-:Y:S01]  /*1b60*/  UMOV UR11, 0x40000040 ;  /* 0x40000040000b7882 */ /* 0x000fe20000000000 */
[----:B------:R-:W-:Y:S02]  /*1b70*/  WARPGROUP.DEPBAR.LE gsb0, 0x0 ;  /* 0x00008000000079c5 */ /* 0x000fe40000010000 */
        /* <DEDUP_REMOVED lines=42> */
[----:B------:R-:W-:Y:S03]  /*1e20*/  HGMMA.64x256x8.F32.TF32 R24, gdesc[UR8], R24, gsb0 ;  /* 0x07e00000081879f0 */ /* 0x000fe60008002818 */
[----:B------:R-:W-:Y:S02]  /*1e30*/  WARPGROUP.DEPBAR.LE gsb0, 0x0 ;  /* 0x00008000000079c5 */ /* 0x000fe40000010000 */
[----:B------:R-:W-:Y:S05]  /*1e40*/  @!P2 BRA `(.L_x_24) ;  /* 0x0000000400a4a947 */ /* 0x000fea0003800000 */
[----:B------:R-:W-:Y:S01]  /*1e50*/  UIADD3 UR6, UR44, 0x1, URZ ;  /* 0x000000012c067890 */ /* 0x000fe2000fffe03f */
[----:B01----:R-:W-:Y:S02]  /*1e60*/  IMAD.U32 R0, RZ, RZ, UR47 ;  /* 0x0000002fff007e24 */ /* 0x003fe4000f8e00ff */
[----:B------:R-:W-:Y:S01]  /*1e70*/  IMAD.U32 R3, RZ, RZ, UR44 ;  /* 0x0000002cff037e24 */ /* 0x000fe2000f8e00ff */
[----:B------:R-:W-:-:S04]  /*1e80*/  UISETP.NE.AND UP0, UPT, UR6, 0x2, UPT ;  /* 0x000000020600788c */ /* 0x000fc8000bf05270 */
[----:B------:R-:W-:Y:S02]  /*1e90*/  USEL UR7, URZ, 0x1, UP0 ;  /* 0x000000013f077887 */ /* 0x000fe40008000000 */
[----:B------:R-:W-:Y:S02]  /*1ea0*/  USEL UR6, UR6, URZ, UP0 ;  /* 0x0000003f06067287 */ /* 0x000fe40008000000 */
[----:B------:R-:W-:-:S06]  /*1eb0*/  ULOP3.LUT UR7, UR48, UR7, URZ, 0x3c, !UPT ;  /* 0x0000000730077292 */ /* 0x000fcc000f8e3c3f */
[----:B------:R-:W-:-:S07]  /*1ec0*/  IMAD.U32 R6, RZ, RZ, UR7 ;  /* 0x00000007ff067e24 */ /* 0x000fce000f8e00ff */
.L_x_31:
[----:B------:R-:W-:Y:S05]  /*1ed0*/  @!P0 BRA `(.L_x_25) ;  /* 0x0000000000048947 */ /* 0x000fea0003800000 */
[----:B------:R-:W-:Y:S01]  /*1ee0*/  BPT.TRAP 0x1 ;  /* 0x000000040000795c */ /* 0x000fe20000300000 */
.L_x_25:
[----:B------:R-:W-:Y:S01]  /*1ef0*/  ULEA UR7, UR6, UR43, 0x3 ;  /* 0x0000002b06077291 */ /* 0x000fe2000f8e183f */
[----:B------:R-:W-:-:S08]  /*1f00*/  SHF.L.U32 R4, R6, 0x1f, RZ ;  /* 0x0000001f06047819 */ /* 0x000fd000000006ff */
[----:B------:R0:W1:Y:S01]  /*1f10*/  SYNCS.PHASECHK.TRANS64.TRYWAIT P1, [UR7], R4 ;  /* 0x00000004ff0075a7 */ /* 0x0000620008020147 */
[----:B------:R-:W-:Y:S05]  /*1f20*/  @!P0 BRA `(.L_x_26) ;  /* 0x0000000000048947 */ /* 0x000fea0003800000 */
[----:B------:R-:W-:Y:S01]  /*1f30*/  BPT.TRAP 0x1 ;  /* 0x000000040000795c */ /* 0x000fe20000300000 */
.L_x_26:
[----:B-1----:R-:W-:Y:S05]  /*1f40*/  @P1 BRA `(.L_x_27) ;  /* 0x0000000000081947 */ /* 0x002fea0003800000 */
[----:B------:R-:W1:Y:S02]  /*1f50*/  SYNCS.PHASECHK.TRANS64.TRYWAIT P1, [UR7], R4 ;  /* 0x00000004ff0075a7 */ /* 0x000e640008020147 */
[----:B-1----:R-:W-:Y:S05]  /*1f60*/  @!P1 BRA `(.L_x_28) ;  /* 0x0000009c00309947 */ /* 0x002fea0003800000 */
.L_x_27:
[----:B------:R-:W-:Y:S01]  /*1f70*/  ULEA UR12, UR6, UR4, 0xa ;  /* 0x00000004060c7291 */ /* 0x000fe2000f8e503f */
[----:B------:R-:W-:Y:S01]  /*1f80*/  WARPGROUP.ARRIVE ;  /* 0x00000000000079c5 */ /* 0x000fe20000000000 */
[----:B------:R-:W-:Y:S01]  /*1f90*/  ULEA UR7, UR6, UR5, 0xc ;  /* 0x0000000506077291 */ /* 0x000fe2000f8e603f */
[----:B------:R-:W-:Y:S01]  /*1fa0*/  UMOV UR9, 0x40000040 ;  /* 0x4000004000097882 */ /* 0x000fe20000000000 */
[----:B------:R-:W-:-:S03]  /*1fb0*/  UMOV UR11, 0x40000040 ;  /* 0x40000040000b7882 */ /* 0x000fc60000000000 */
[----:B------:R-:W-:Y:S02]  /*1fc0*/  UMOV UR8, UR12 ;  /* 0x0000000c00087c82 */ /* 0x000fe40008000000 */
[----:B------:R-:W-:Y:S02]  /*1fd0*/  UMOV UR10, UR7 ;  /* 0x00000007000a7c82 */ /* 0x000fe40008000000 */
[----:B------:R-:W-:Y:S01]  /*1fe0*/  HGMMA.64x256x8.F32.TF32 R24, gdesc[UR8], R24, gsb0 ;  /* 0x07e00000081879f0 */ /* 0x000fe20008002818 */
        /* <DEDUP_REMOVED lines=58> */
[----:B------:R-:W-:Y:S01]  /*2390*/  BPT.TRAP 0x1 ;  /* 0x000000040000795c */ /* 0x000fe20000300000 */
.L_x_29:
[----:B------:R-:W-:Y:S01]  /*23a0*/  ISETP.NE.AND P1, PT, R152, RZ, PT ;  /* 0x000000ff9800720c */ /* 0x000fe20003f25270 */
[----:B------:R-:W-:-:S12]  /*23b0*/  UISETP.GT.U32.AND UP0, UPT, UR42, 0x1, UPT ;  /* 0x000000012a00788c */ /* 0x000fd8000bf04070 */
[----:B01----:R-:W-:-:S05]  /*23c0*/  @P1 LEA R4, R3, UR43, 0x3 ;  /* 0x0000002b03041c11 */ /* 0x003fca000f8e18ff */
[----:B------:R-:W-:-:S05]  /*23d0*/  @P1 VIADD R4, R4, 0x10 ;  /* 0x0000001004041836 */ /* 0x000fca0000000000 */
[----:B------:R-:W-:-:S04]  /*23e0*/  @P1 PRMT R4, R153, 0x654, R4 ;  /* 0x0000065499041816 */ /* 0x000fc80000000004 */
[----:B------:R0:W-:Y:S01]  /*23f0*/  @P1 SYNCS.ARRIVE.TRANS64.RED.A1T0 RZ, [R4+URZ], RZ ;  /* 0x000000ff04ff19a7 */ /* 0x0001e2000810043f */
[----:B------:R-:W-:-:S13]  /*2400*/  PLOP3.LUT P1, PT, PT, PT, UP0, 0x80, 0x0 ;  /* 0x000000000000781c */ /* 0x000fda0003f2f008 */
[----:B0-----:R-:W-:Y:S05]  /*2410*/  @P1 BRA `(.L_x_30) ;  /* 0x0000000000041947 */ /* 0x001fea0003800000 */
[----:B------:R-:W-:Y:S01]  /*2420*/  BPT.TRAP 0x1 ;  /* 0x000000040000795c */ /* 0x000fe20000300000 */
.L_x_30:
[----:B------:R-:W-:Y:S01]  /*2430*/  UIADD3 UR6, UR6, 0x1, URZ ;  /* 0x0000000106067890 */ /* 0x000fe2000fffe03f */
[C---:B------:R-:W-:Y:S01]  /*2440*/  ISETP.GT.AND P2, PT, R0.reuse, 0x1, PT ;  /* 0x000000010000780c */ /* 0x040fe20003f44270 */
[----:B------:R-:W-:Y:S02]  /*2450*/  VIADD R3, R3, 0x1 ;  /* 0x0000000103037836 */ /* 0x000fe40000000000 */
[----:B------:R-:W-:Y:S01]  /*2460*/  UISETP.NE.AND UP0, UPT, UR6, 0x2, UPT ;  /* 0x000000020600788c */ /* 0x000fe2000bf05270 */
[----:B------:R-:W-:Y:S02]  /*2470*/  VIADD R0, R0, 0xffffffff ;  /* 0xffffffff00007836 */ /* 0x000fe40000000000 */
[C---:B------:R-:W-:Y:S01]  /*2480*/  ISETP.NE.AND P1, PT, R3.reuse, 0x2, PT ;  /* 0x000000020300780c */ /* 0x040fe20003f25270 */
[----:B------:R-:W-:Y:S02]  /*2490*/  USEL UR7, URZ, 0x1, UP0 ;  /* 0x000000013f077887 */ /* 0x000fe40008000000 */
[----:B------:R-:W-:Y:S01]  /*24a0*/  USEL UR6, UR6, URZ, UP0 ;  /* 0x0000003f06067287 */ /* 0x000fe20008000000 */
[----:B------:R-:W-:-:S03]  /*24b0*/  SEL R3, R3, RZ, P1 ;  /* 0x000000ff03037207 */ /* 0x000fc60000800000 */
[----:B------:R-:W-:Y:S01]  /*24c0*/  LOP3.LUT R6, R6, UR7, RZ, 0x3c, !PT ;  /* 0x0000000706067c12 */ /* 0x000fe2000f8e3cff */
[----:B------:R-:W-:Y:S07]  /*24d0*/  @P2 BRA `(.L_x_31) ;  /* 0xfffffff8007c2947 */ /* 0x000fee000383ffff */
.L_x_24:
[----:B------:R-:W-:Y:S01]  /*24e0*/  ULDC UR4, c[0x0][0x28c] ;  /* 0x0000a30000047ab9 */ /* 0x000fe20000000800 */
[----:B------:R2:W-:Y:S01]  /*24f0*/  SYNCS.ARRIVE.TRANS64.A1T0 RZ, [R158+UR46], RZ ;  /* 0x000000ff9eff79a7 */ /* 0x0005e2000810002e */
[----:B------:R-:W-:-:S06]  /*2500*/  UISETP.GE.AND UP0, UPT, UR4, 0x1, UPT ;  /* 0x000000010400788c */ /* 0x000fcc000bf06270 */
[----:B------:R-:W-:-:S13]  /*2510*/  PLOP3.LUT P1, PT, PT, PT, UP0, 0x80, 0x0 ;  /* 0x000000000000781c */ /* 0x000fda0003f2f008 */
[----:B--2---:R-:W-:Y:S05]  /*2520*/  @!P1 BRA `(.L_x_32) ;  /* 0x0000000000409947 */ /* 0x004fea0003800000 */
[----:B------:R-:W-:Y:S05]  /*2530*/  @!P0 BRA `(.L_x_33) ;  /* 0x0000000000048947 */ /* 0x000fea0003800000 */
[----:B------:R-:W-:Y:S01]  /*2540*/  BPT.TRAP 0x1 ;  /* 0x000000040000795c */ /* 0x000fe20000300000 */
.L_x_33:
[----:B------:R-:W-:Y:S01]  /*2550*/  ISETP.NE.AND P0, PT, R152, RZ, PT ;  /* 0x000000ff9800720c */ /* 0x000fe20003f05270 */
[----:B01----:R-:W-:-:S12]  /*2560*/  IMAD.U32 R3, RZ, RZ, UR43 ;  /* 0x0000002bff037e24 */ /* 0x003fd8000f8e00ff */
[----:B------:R-:W-:-:S05]  /*2570*/  VOTEU.ANY UP0, P0 ;  /* 0x00000000003f7886 */ /* 0x000fca0000000100 */
[----:B------:R-:W-:Y:S02]  /*2580*/  @UP0 UIADD3 UR5, UR47, UR44, URZ ;  /* 0x0000002c2f050290 */ /* 0x000fe4000fffe03f */
[----:B------:R-:W-:-:S04]  /*2590*/  UISETP.GT.U32.AND UP0, UPT, UR42, 0x1, UPT ;  /* 0x000000012a00788c */ /* 0x000fc8000bf04070 */
[----:B------:R-:W-:-:S04]  /*25a0*/  IMAD.U32 R0, RZ, RZ, UR5 ;  /* 0x00000005ff007e24 */ /* 0x000fc8000f8e00ff */
[----:B------:R-:W-:-:S05]  /*25b0*/  @P0 IMAD.SHL.U32 R0, R0, 0x8, RZ ;  /* 0x0000000800000824 */ /* 0x000fca00078e00ff */
[----:B------:R-:W-:-:S04]  /*25c0*/  @P0 LOP3.LUT R0, R0, 0x8, RZ, 0xc0, !PT ;  /* 0x0000000800000812 */ /* 0x000fc800078ec0ff */
[----:B------:R-:W-:-:S04]  /*25d0*/  @P0 IADD3 R0, R3, 0x10, R0 ;  /* 0x0000001003000810 */ /* 0x000fc80007ffe000 */
[----:B------:R-:W-:-:S04]  /*25e0*/  @P0 PRMT R0, R153, 0x654, R0 ;  /* 0x0000065499000816 */ /* 0x000fc80000000000 */
[----:B------:R2:W-:Y:S01]  /*25f0*/  @P0 SYNCS.ARRIVE.TRANS64.RED.A1T0 RZ, [R0+URZ], RZ ;  /* 0x000000ff00ff09a7 */ /* 0x0005e2000810043f */
[----:B------:R-:W-:-:S13]  /*2600*/  PLOP3.LUT P0, PT, PT, PT, UP0, 0x80, 0x0 ;  /* 0x000000000000781c */ /* 0x000fda0003f0f008 */
[----:B--2---:R-:W-:Y:S05]  /*2610*/  @P0 BRA `(.L_x_32) ;  /* 0x0000000000040947 */ /* 0x004fea0003800000 */
[----:B------:R-:W-:Y:S01]  /*2620*/  BPT.TRAP 0x1 ;  /* 0x000000040000795c */ /* 0x000fe20000300000 */
.L_x_32:
[----:B01----:R-:W-:Y:S01]  /*2630*/  SHF.L.U32 R0, R172, 0x1f, RZ ;  /* 0x0000001fac007819 */ /* 0x003fe200000006ff */
[----:B------:R-:W-:Y:S01]  /*2640*/  ULEA UR6, UR37, UR44, 0x1 ;  /* 0x0000002c25067291 */ /* 0x000fe2000f8e083f */
[----:B------:R-:W0:Y:S01]  /*2650*/  LDC R7, c[0x0][0x288] ;  /* 0x0000a200ff077b82 */ /* 0x000e220000000800 */
[----:B------:R-:W-:Y:S01]  /*2660*/  UIADD3 UR4, UR4, 0x7e, URZ ;  /* 0x0000007e04047890 */ /* 0x000fe2000fffe03f */
[----:B------:R-:W-:Y:S01]  /*2670*/  IMAD.SHL.U32 R12, R156, 0x2, RZ ;  /* 0x000000029c0c7824 */ /* 0x000fe200078e00ff */
[----:B------:R-:W-:Y:S02]  /*2680*/  USHF.R.U32.HI UR5, URZ, 0x1, UR6 ;  /* 0x000000013f057899 */ /* 0x000fe40008011606 */
[----:B------:R-:W-:Y:S02]  /*2690*/  UISETP.GT.U32.AND UP0, UPT, UR6, 0x1, UPT ;  /* 0x000000010600788c */ /* 0x000fe4000bf04070 */
[----:B------:R-:W-:Y:S01]  /*26a0*/  ULOP3.LUT UR5, UR5, 0x1, URZ, 0xc0, !UPT ;  /* 0x0000000105057892 */ /* 0x000fe2000f8ec03f */
[----:B------:R-:W1:Y:S01]  /*26b0*/  SYNCS.PHASECHK.TRANS64.TRYWAIT P0, [R157+UR45+0x10], R0 ;  /* 0x000010009d0075a7 */ /* 0x000e62000800016d */
[----:B------:R-:W-:Y:S01]  /*26c0*/  UISETP.LT.U32.AND UP0, UPT, UR4, 0x7f, UP0 ;  /* 0x0000007f0400788c */ /* 0x000fe20008701070 */
[----:B------:R-:W-:Y:S01]  /*26d0*/  SHF.R.S32.HI R13, RZ, 0x1f, R12 ;  /* 0x0000001fff0d7819 */ /* 0x000fe2000001140c */
[----:B------:R-:W-:-:S02]  /*26e0*/  UISETP.NE.U32.AND UP1, UPT, UR5, 0x1, UPT ;  /* 0x000000010500788c */ /* 0x000fc4000bf25070 */
[----:B------:R-:W-:Y:S02]  /*26f0*/  USEL UR5, URZ, 0x1, !UP0 ;  /* 0x000000013f057887 */ /* 0x000fe4000c000000 */
[----:B------:R-:W-:-:S04]  /*2700*/  UISETP.GT.U32.AND UP1, UPT, UR4, 0x7e, !UP1 ;  /* 0x0000007e0400788c */ /* 0x000fc8000cf24070 */
[----:B------:R-:W-:-:S04]  /*2710*/  USEL UR4, URZ, 0x1, !UP1 ;  /* 0x000000013f047887 */ /* 0x000fc8000c800000 */
[----:B------:R-:W-:Y:S01]  /*2720*/  ULOP3.LUT UR48, UR4, UR48, UR5, 0x96, !UPT ;  /* 0x0000003004307292 */ /* 0x000fe2000f8e9605 */
[----:B01----:R-:W-:Y:S11]  /*2730*/  @!P0 BRA `(.L_x_34) ;  /* 0x0000009400548947 */ /* 0x003ff60003800000 */
.L_x_314:
[----:B------:R-:W-:Y:S01]  /*2740*/  IMAD.SHL.U32 R4, R18, 0x40, RZ ;  /* 0x0000004012047824 */ /* 0x000fe200078e00ff */
[----:B------:R-:W-:Y:S01]  /*2750*/  ULDC UR6, c[0x0][0x284] ;  /* 0x0000a10000067ab9 */ /* 0x000fe20000000800 */
[----:B------:R-:W-:Y:S01]  /*2760*/  IMAD.SHL.U32 R14, R2, 0x100, RZ ;  /* 0x00000100020e7824 */ /* 0x000fe200078e00ff */
[----:B------:R-:W-:Y:S01]  /*2770*/  SHF.R.S32.HI R167, RZ, 0x1f, R19 ;  /* 0x0000001fffa77819 */ /* 0x000fe20000011413 */
[----:B------:R-:W-:Y:S01]  /*2780*/  ULDC.64 UR4, c[0x0][0x5d0] ;  /* 0x0001740000047ab9 */ /* 0x000fe20000000a00 */
[----:B------:R-:W-:Y:S01]  /*2790*/  ISETP.GE.AND P0, PT, R4, UR6, PT ;  /* 0x0000000604007c0c */ /* 0x000fe2000bf06270 */
[----:B------:R-:W-:Y:S01]  /*27a0*/  IMAD.WIDE.U32 R2, R19, UR4, R12 ;  /* 0x0000000413027c25 */ /* 0x000fe2000f8e000c */
[----:B------:R-:W-:Y:S01]  /*27b0*/  SHF.R.S32.HI R15, RZ, 0x1f, R14 ;  /* 0x0000001fff0f7819 */ /* 0x000fe2000001140e */
[----:B------:R-:W-:Y:S01]  /*27c0*/  ULOP3.LUT UR44, UR44, 0x1, URZ, 0xc0, !UPT ;  /* 0x000000012c2c7892 */ /* 0x000fe2000f8ec03f */
[C---:B------:R-:W-:Y:S01]  /*27d0*/  ISETP.GE.OR P0, PT, R14.reuse, R7, P0 ;  /* 0x000000070e00720c */ /* 0x040fe20000706670 */
[----:B0-----:R-:W-:Y:S01]  /*27e0*/  IMAD R0, R167, UR4, RZ ;  /* 0x00000004a7007c24 */ /* 0x001fe2000f8e02ff */
[----:B------:R-:W-:-:S03]  /*27f0*/  IADD3 R164, P1, R14, R2, RZ ;  /* 0x000000020ea47210 */ /* 0x000fc60007f3e0ff */
[----:B------:R-:W-:-:S05]  /*2800*/  IMAD R5, R19, UR5, R0 ;  /* 0x0000000513057c24 */ /* 0x000fca000f8e0200 */
[----:B------:R-:W-:-:S03]  /*2810*/  IADD3.X R165, R15, R3, R5, P1, !PT ;  /* 0x000000030fa57210 */ /* 0x000fc60000ffe405 */
[----:B------:R-:W-:Y:S05]  /*2820*/  @P0 BRA `(.L_x_35) ;  /* 0x0000007c000c0947 */ /* 0x000fea0003800000 */
[----:B------:R-:W0:Y:S01]  /*2830*/  LDC.64 R10, c[0x0][0x5c8] ;  /* 0x00017200ff0a7b82 */ /* 0x000e220000000a00 */
[----:B-----5:R-:W-:Y:S01]  /*2840*/  FSETP.NEU.AND P0, PT, R22, RZ, PT ;  /* 0x000000ff1600720b */ /* 0x020fe20003f0d000 */
[----:B------:R-:W-:Y:S01]  /*2850*/  IMAD R3, R156, -0x2, R7 ;  /* 0xfffffffe9c037824 */ /* 0x000fe200078e0207 */
[----:B------:R-:W-:Y:S01]  /*2860*/  BSSY B0, `(.L_x_35) ;  /* 0x00007bf000007945 */ /* 0x000fe20003800000 */
[----:B------:R-:W-:-:S04]  /*2870*/  IMAD.WIDE R162, R18, 0x40, R154 ;  /* 0x0000004012a27825 */ /* 0x000fc800078e029a */
[----:B------:R-:W-:Y:S02]  /*2880*/  IMAD.IADD R0, R3, 0x1, -R14 ;  /* 0x0000000103007824 */ /* 0x000fe400078e0a0e */
[----:B------:R-:W-:-:S03]  /*2890*/  IMAD.IADD R2, R161, 0x1, -R4 ;  /* 0x00000001a1027824 */ /* 0x000fc600078e0a04 */
[----:B------:R-:W-:-:S04]  /*28a0*/  ISETP.GT.AND P2, PT, R0, RZ, PT ;  /* 0x000000ff0000720c */ /* 0x000fc80003f44270 */
[----:B------:R-:W-:Y:S01]  /*28b0*/  ISETP.GT.AND P4, PT, R2, RZ, P2 ;  /* 0x000000ff0200720c */ /* 0x000fe20001784270 */
[-C--:B0-----:R-:W-:Y:S02]  /*28c0*/  IMAD R3, R163, R10.reuse, RZ ;  /* 0x0000000aa3037224 */ /* 0x081fe400078e02ff */
[----:B------:R-:W-:-:S04]  /*28d0*/  IMAD.WIDE.U32 R164, R162, R10, R164 ;  /* 0x0000000aa2a47225 */ /* 0x000fc800078e00a4 */
[----:B------:R-:W-:-:S04]  /*28e0*/  IMAD R3, R162, R11, R3 ;  /* 0x0000000ba2037224 */ /* 0x000fc800078e0203 */
[----:B------:R-:W-:Y:S01]  /*28f0*/  IMAD.IADD R173, R165, 0x1, R3 ;  /* 0x00000001a5ad7824 */ /* 0x000fe200078e0203 */
[----:B------:R-:W-:Y:S06]  /*2900*/  @!P0 BRA `(.L_x_36) ;  /* 0x0000005400988947 */ /* 0x000fec0003800000 */
[----:B------:R-:W0:Y:S01]  /*2910*/  LDC.64 R20, c[0x0][0x5b8] ;  /* 0x00016e00ff147b82 */ /* 0x000e220000000a00 */
[----:B------:R-:W-:-:S07]  /*2920*/  ULDC.64 UR4, c[0x0][0x5c0] ;  /* 0x0001700000047ab9 */ /* 0x000fce0000000a00 */
[----:B------:R-:W1:Y:S08]  /*2930*/  LDC.64 R174, c[0x0][0x5b0] ;  /* 0x00016c00ffae7b82 */ /* 0x000e700000000a00 */
[----:B------:R-:W2:Y:S01]  /*2940*/  LDC.64 R8, c[0x0][0x5a8] ;  /* 0x00016a00ff087b82 */ /* 0x000ea20000000a00 */
[-C--:B0-----:R-:W-:Y:S02]  /*2950*/  IMAD R6, R167, R20.reuse, RZ ;  /* 0x00000014a7067224 */ /* 0x081fe400078e02ff */
[----:B------:R-:W-:-:S04]  /*2960*/  IMAD.WIDE.U32 R4, R19, R20, R12 ;  /* 0x0000001413047225 */ /* 0x000fc800078e000c */
[----:B------:R-:W-:Y:S01]  /*2970*/  IMAD R165, R19, R21, R6 ;  /* 0x0000001513a57224 */ /* 0x000fe200078e0206 */
[----:B------:R-:W-:Y:S01]  /*2980*/  IADD3 R166, P0, R14, R4, RZ ;  /* 0x000000040ea67210 */ /* 0x000fe20007f1e0ff */
[----:B-1----:R-:W-:-:S03]  /*2990*/  IMAD R3, R163, R174, RZ ;  /* 0x000000aea3037224 */ /* 0x002fc600078e02ff */
[----:B------:R-:W-:Y:S01]  /*29a0*/  IADD3.X R167, R15, R5, R165, P0, !PT ;  /* 0x000000050fa77210 */ /* 0x000fe200007fe4a5 */
[C---:B------:R-:W-:Y:S02]  /*29b0*/  IMAD R163, R162.reuse, R175, R3 ;  /* 0x000000afa2a37224 */ /* 0x040fe400078e0203 */
[----:B------:R-:W-:-:S04]  /*29c0*/  IMAD.WIDE.U32 R4, R162, R174, R166 ;  /* 0x000000aea2047225 */ /* 0x000fc800078e00a6 */
[----:B------:R-:W-:Y:S01]  /*29d0*/  IMAD.IADD R3, R5, 0x1, R163 ;  /* 0x0000000105037824 */ /* 0x000fe200078e02a3 */
[----:B--2---:R-:W-:-:S04]  /*29e0*/  LEA R6, P0, R4, R8, 0x2 ;  /* 0x0000000804067211 */ /* 0x004fc800078010ff */
[----:B------:R-:W-:-:S05]  /*29f0*/  LEA.HI.X R7, R4, R9, R3, 0x2, P0 ;  /* 0x0000000904077211 */ /* 0x000fca00000f1403 */
[----:B------:R0:W2:Y:S01]  /*2a00*/  @P4 LDG.E.LTC128B R3, desc[UR50][R6.64] ;  /* 0x0000003206034981 */ /* 0x0000a2000c1e1920 */
[----:B------:R-:W-:Y:S01]  /*2a10*/  IMAD.WIDE.U32 R4, R162, R174, R14 ;  /* 0x000000aea2047225 */ /* 0x000fe200078e000e */
[C---:B------:R-:W-:Y:S01]  /*2a20*/  SHF.L.U64.HI R171, R174.reuse, 0x3, R175 ;  /* 0x00000003aeab7819 */ /* 0x040fe200000102af */
[----:B------:R-:W-:Y:S02]  /*2a30*/  BSSY B1, `(.L_x_37) ;  /* 0x0000014000017945 */ /* 0x000fe40003800000 */
[----:B------:R-:W-:Y:S01]  /*2a40*/  IMAD.SHL.U32 R170, R174, 0x8, RZ ;  /* 0x00000008aeaa7824 */ /* 0x000fe200078e00ff */
[----:B------:R-:W-:Y:S02]  /*2a50*/  IADD3 R168, P0, R12, R4, RZ ;  /* 0x000000040ca87210 */ /* 0x000fe40007f1e0ff */
[----:B------:R-:W-:Y:S01]  /*2a60*/  LEA R4, P1, R164, UR4, 0x2 ;  /* 0x00000004a4047c11 */ /* 0x000fe2000f8210ff */
[----:B------:R-:W-:Y:S01]  /*2a70*/  IMAD.WIDE.U32 R170, R162, R174, R170 ;  /* 0x000000aea2aa7225 */ /* 0x000fe200078e00aa */
[----:B------:R-:W-:-:S02]  /*2a80*/  IADD3.X R169, R13, R163, R5, P0, !PT ;  /* 0x000000a30da97210 */ /* 0x000fc400007fe405 */
[----:B------:R-:W-:Y:S02]  /*2a90*/  LEA.HI.X R5, R164, UR5, R173, 0x2, P1 ;  /* 0x00000005a4057c11 */ /* 0x000fe400088f14ad */
[----:B------:R-:W-:Y:S01]  /*2aa0*/  ISETP.GT.AND P0, PT, R0, 0x1, PT ;  /* 0x000000010000780c */ /* 0x000fe20003f04270 */
[----:B------:R-:W-:-:S03]  /*2ab0*/  IMAD.WIDE.U32 R168, R19, R20, R168 ;  /* 0x0000001413a87225 */ /* 0x000fc600078e00a8 */
[----:B------:R-:W-:Y:S01]  /*2ac0*/  ISETP.GT.AND P1, PT, R2, RZ, P0 ;  /* 0x000000ff0200720c */ /* 0x000fe20000724270 */
[----:B0-----:R-:W-:Y:S01]  /*2ad0*/  IMAD.IADD R7, R165, 0x1, R169 ;  /* 0x00000001a5077824 */ /* 0x001fe200078e02a9 */
[----:B------:R-:W-:-:S04]  /*2ae0*/  LEA R6, P3, R168, R8, 0x2 ;  /* 0x00000008a8067211 */ /* 0x000fc800078610ff */
[----:B------:R-:W-:Y:S02]  /*2af0*/  LEA.HI.X R7, R168, R9, R7, 0x2, P3 ;  /* 0x00000009a8077211 */ /* 0x000fe400018f1407 */
[----:B--2---:R-:W-:-:S05]  /*2b00*/  LOP3.LUT R21, R3, 0xffffe000, RZ, 0xc0, !PT ;  /* 0xffffe00003157812 */ /* 0x004fca00078ec0ff */
[----:B------:R-:W-:-:S04]  /*2b10*/  FMUL R21, R21, R22 ;  /* 0x0000001615157220 */ /* 0x000fc80000400000 */
[----:B------:R-:W-:-:S05]  /*2b20*/  FFMA R21, R24, R23, R21 ;  /* 0x0000001718157223 */ /* 0x000fca0000000015 */
[----:B------:R-:W-:-:S05]  /*2b30*/  F2FP.TF32.F32.PACK_B R21, R21 ;  /* 0x00000015ff15723e */ /* 0x000fca00024050ff */
[----:B------:R0:W-:Y:S01]  /*2b40*/  @P4 STG.E desc[UR50][R4.64], R21 ;  /* 0x0000001504004986 */ /* 0x0001e2000c101932 */
[----:B------:R-:W-:Y:S05]  /*2b50*/  @!P1 BRA `(.L_x_38) ;  /* 0x0000000000049947 */ /* 0x000fea0003800000 */
[----:B------:R1:W5:Y:S02]  /*2b60*/  LDG.E.LTC128B R3, desc[UR50][R6.64+0x4] ;  /* 0x0000043206037981 */ /* 0x000364000c1e1920 */
.L_x_38:
[----:B------:R-:W-:Y:S05]  /*2b70*/  BSYNC B1 ;  /* 0x0000000000017941 */ /* 0x000fea0003800000 */
.L_x_37:
[----:B0----5:R-:W-:Y:S01]  /*2b80*/  LOP3.LUT R21, R3, 0xffffe000, RZ, 0xc0, !PT ;  /* 0xffffe00003157812 */ /* 0x021fe200078ec0ff */
[----:B------:R-:W-:Y:S01]  /*2b90*/  IMAD.IADD R169, R163, 0x1, R171 ;  /* 0x00000001a3a97824 */ /* 0x000fe200078e02ab */
[----:B------:R-:W-:Y:S02]  /*2ba0*/  IADD3 R162, P3, R166, R170, RZ ;  /* 0x000000aaa6a27210 */ /* 0x000fe40007f7e0ff */
[----:B------:R-:W-:Y:S01]  /*2bb0*/  ISETP.GT.AND P2, PT, R2, 0x8, P2 ;  /* 0x000000080200780c */ /* 0x000fe20001744270 */
[----:B------:R-:W-:Y:S02]  /*2bc0*/  FMUL R18, R21, R22 ;  /* 0x0000001615127220 */ /* 0x000fe40000400000 */
[----:B------:R-:W-:Y:S01]  /*2bd0*/  IMAD.X R166, R169, 0x1, R167, P3 ;  /* 0x00000001a9a67824 */ /* 0x000fe200018e06a7 */
[----:B------:R-:W-:Y:S01]  /*2be0*/  LEA R24, P3, R162, R8, 0x2 ;  /* 0x00000008a2187211 */ /* 0x000fe200078610ff */
[----:B------:R-:W-:Y:S01]  /*2bf0*/  FFMA R163, R25, R23, R18 ;  /* 0x0000001719a37223 */ /* 0x000fe20000000012 */
[----:B------:R-:W-:-:S02]  /*2c00*/  IMAD.MOV.U32 R18, RZ, RZ, R3 ;  /* 0x000000ffff127224 */ /* 0x000fc400078e0003 */
[----:B------:R-:W-:Y:S02]  /*2c10*/  LEA.HI.X R25, R162, R9, R166, 0x2, P3 ;  /* 0x00000009a2197211 */ /* 0x000fe400018f14a6 */
[----:B------:R-:W-:-:S05]  /*2c20*/  F2FP.TF32.F32.PACK_B R163, R163 ;  /* 0x000000a3ffa3723e */ /* 0x000fca00024050ff */
[----:B------:R0:W-:Y:S04]  /*2c30*/  @P1 STG.E desc[UR50][R4.64+0x4], R163 ;  /* 0x000004a304001986 */ /* 0x0001e8000c101932 */
[----:B------:R-:W2:Y:S01]  /*2c40*/  @P2 LDG.E.LTC128B R18, desc[UR50][R24.64] ;  /* 0x0000003218122981 */ /* 0x000ea2000c1e1920 */
[----:B------:R-:W-:Y:S01]  /*2c50*/  IADD3 R12, P1, P3, R12, R170, R14 ;  /* 0x000000aa0c0c7210 */ /* 0x000fe20007b3e00e */
[----:B------:R-:W-:Y:S01]  /*2c60*/  BSSY B1, `(.L_x_39) ;  /* 0x0000011000017945 */ /* 0x000fe20003800000 */
[C---:B------:R-:W-:Y:S02]  /*2c70*/  SHF.L.U64.HI R11, R10.reuse, 0x5, R11 ;  /* 0x000000050a0b7819 */ /* 0x040fe4000001020b */
[----:B------:R-:W-:Y:S02]  /*2c80*/  IADD3.X R13, R13, R169, R15, P1, P3 ;  /* 0x000000a90d0d7210 */ /* 0x000fe40000fe640f */
[----:B------:R-:W-:-:S02]  /*2c90*/  LEA R10, P1, R10, R4, 0x5 ;  /* 0x000000040a0a7211 */ /* 0x000fc400078228ff */
[----:B------:R-:W-:Y:S01]  /*2ca0*/  ISETP.GT.AND P0, PT, R2, 0x8, P0 ;  /* 0x000000080200780c */ /* 0x000fe20000704270 */
[----:B------:R-:W-:-:S04]  /*2cb0*/  IMAD.WIDE.U32 R20, R19, R20, R12 ;  /* 0x0000001413147225 */ /* 0x000fc800078e000c */
[----:B------:R-:W-:Y:S01]  /*2cc0*/  IMAD.X R11, R11, 0x1, R5, P1 ;  /* 0x000000010b0b7824 */ /* 0x000fe200008e0605 */
[----:B------:R-:W-:Y:S02]  /*2cd0*/  LEA R8, P3, R20, R8, 0x2 ;  /* 0x0000000814087211 */ /* 0x000fe400078610ff */
[----:B--2---:R-:W-:-:S05]  /*2ce0*/  LOP3.LUT R3, R18, 0xffffe000, RZ, 0xc0, !PT ;  /* 0xffffe00012037812 */ /* 0x004fca00078ec0ff */
[----:B------:R-:W-:-:S04]  /*2cf0*/  FMUL R3, R3, R22 ;  /* 0x0000001603037220 */ /* 0x000fc80000400000 */
[----:B------:R-:W-:Y:S01]  /*2d00*/  FFMA R13, R26, R23, R3 ;  /* 0x000000171a0d7223 */ /* 0x000fe20000000003 */
[----:B------:R-:W-:-:S04]  /*2d10*/  IMAD.IADD R3, R165, 0x1, R21 ;  /* 0x00000001a5037824 */ /* 0x000fc800078e0215 */
[----:B------:R-:W-:Y:S02]  /*2d20*/  F2FP.TF32.F32.PACK_B R13, R13 ;  /* 0x0000000dff0d723e */ /* 0x000fe400024050ff */
[----:B------:R-:W-:-:S03]  /*2d30*/  LEA.HI.X R9, R20, R9, R3, 0x2, P3 ;  /* 0x0000000914097211 */ /* 0x000fc600018f1403 */
[----:B------:R0:W-:Y:S01]  /*2d40*/  @P2 STG.E desc[UR50][R10.64], R13 ;  /* 0x0000000d0a002986 */ /* 0x0001e2000c101932 */
[----:B------:R-:W-:Y:S05]  /*2d50*/  @!P0 BRA `(.L_x_40) ;  /* 0x0000000000048947 */ /* 0x000fea0003800000 */
[----:B------:R2:W5:Y:S02]  /*2d60*/  LDG.E.LTC128B R18, desc[UR50][R8.64+0x4] ;  /* 0x0000043208127981 */ /* 0x000564000c1e1920 */
.L_x_40:
[----:B------:R-:W-:Y:S05]  /*2d70*/  BSYNC B1 ;  /* 0x0000000000017941 */ /* 0x000fea0003800000 */
.L_x_39:
[----:B-----5:R-:W-:Y:S01]  /*2d80*/  LOP3.LUT R3, R18, 0xffffe000, RZ, 0xc0, !PT ;  /* 0xffffe00012037812 */ /* 0x020fe200078ec0ff */
[----:B------:R-:W-:Y:S01]  /*2d90*/  BSSY B1, `(.L_x_41) ;  /* 0x0000009000017945 */ /* 0x000fe20003800000 */
[----:B------:R-:W-:-:S03]  /*2da0*/  ISETP.GT.AND P1, PT, R0, 0x8, PT ;  /* 0x000000080000780c */ /* 0x000fc60003f24270 */
[----:B------:R-:W-:Y:S01]  /*2db0*/  FMUL R12, R3, R22 ;  /* 0x00000016030c7220 */ /* 0x000fe20000400000 */
[----:B------:R-:W-:-:S03]  /*2dc0*/  ISETP.GT.AND P2, PT, R2, RZ, P1 ;  /* 0x000000ff0200720c */ /* 0x000fc60000f44270 */
[----:B------:R-:W-:-:S05]  /*2dd0*/  FFMA R27, R27, R23, R12 ;  /* 0x000000171b1b7223 */ /* 0x000fca000000000c */
[----:B------:R-:W-:-:S05]  /*2de0*/  F2FP.TF32.F32.PACK_B R27, R27 ;  /* 0x0000001bff1b723e */ /* 0x000fca00024050ff */
[----:B------:R3:W-:Y:S01]  /*2df0*/  @P0 STG.E desc[UR50][R10.64+0x4], R27 ;  /* 0x0000041b0a000986 */ /* 0x0007e2000c101932 */
[----:B------:R-:W-:Y:S05]  /*2e00*/  @!P2 BRA `(.L_x_42) ;  /* 0x000000000004a947 */ /* 0x000fea0003800000 */
[----:B------:R4:W5:Y:S02]  /*2e10*/  LDG.E.LTC128B R18, desc[UR50][R6.64+0x20] ;  /* 0x0000203206127981 */ /* 0x000964000c1e1920 */
.L_x_42:
[----:B------:R-:W-:Y:S05]  /*2e20*/  BSYNC B1 ;  /* 0x0000000000017941 */ /* 0x000fea0003800000 */
.L_x_41:
        /* <DEDUP_REMOVED lines=10> */
.L_x_44:
[----:B------:R-:W-:Y:S05]  /*2ed0*/  BSYNC B1 ;  /* 0x0000000000017941 */ /* 0x000fea0003800000 */
.L_x_43:
[----:B0----5:R-:W-:Y:S01]  /*2ee0*/  LOP3.LUT R3, R18, 0xffffe000, RZ, 0xc0, !PT ;  /* 0xffffe00012037812 */ /* 0x021fe200078ec0ff */
[----:B------:R-:W-:Y:S01]  /*2ef0*/  BSSY B1, `(.L_x_45) ;  /* 0x0000008000017945 */ /* 0x000fe20003800000 */
[----:B------:R-:W-:-:S03]  /*2f00*/  ISETP.GT.AND P1, PT, R2, 0x8, P1 ;  /* 0x000000080200780c */ /* 0x000fc60000f24270 */
[----:B------:R-:W-:-:S04]  /*2f10*/  FMUL R12, R3, R22 ;  /* 0x00000016030c7220 */ /* 0x000fc80000400000 */
[----:B------:R-:W-:-:S05]  /*2f20*/  FFMA R29, R29, R23, R12 ;  /* 0x000000171d1d7223 */ /* 0x000fca000000000c */
[----:B------:R-:W-:-:S05]  /*2f30*/  F2FP.TF32.F32.PACK_B R29, R29 ;  /* 0x0000001dff1d723e */ /* 0x000fca00024050ff */
[----:B------:R0:W-:Y:S01]  /*2f40*/  @P3 STG.E desc[UR50][R4.64+0x24], R29 ;  /* 0x0000241d04003986 */ /* 0x0001e2000c101932 */
[----:B------:R-:W-:Y:S05]  /*2f50*/  @!P1 BRA `(.L_x_46) ;  /* 0x0000000000049947 */ /* 0x000fea0003800000 */
[----:B------:R0:W5:Y:S02]  /*2f60*/  LDG.E.LTC128B R18, desc[UR50][R8.64+0x20] ;  /* 0x0000203208127981 */ /* 0x000164000c1e1920 */
.L_x_46:
[----:B------:R-:W-:Y:S05]  /*2f70*/  BSYNC B1 ;  /* 0x0000000000017941 */ /* 0x000fea0003800000 */
.L_x_45:
[----:B-----5:R-:W-:Y:S01]  /*2f80*/  LOP3.LUT R3, R18, 0xffffe000, RZ, 0xc0, !PT ;  /* 0xffffe00012037812 */ /* 0x020fe200078ec0ff */
        /* <DEDUP_REMOVED lines=8> */
.L_x_48:
[----:B------:R-:W-:Y:S05]  /*3010*/  BSYNC B1 ;  /* 0x0000000000017941 */ /* 0x000fea0003800000 */
.L_x_47:
[----:B0----5:R-:W-:Y:S01]  /*3020*/  LOP3.LUT R3, R18, 0xffffe000, RZ, 0xc0, !PT ;  /* 0xffffe00012037812 */ /* 0x021fe200078ec0ff */
        /* <DEDUP_REMOVED lines=9> */
.L_x_50:
[----:B------:R-:W-:Y:S05]  /*30c0*/  BSYNC B1 ;  /* 0x0000000000017941 */ /* 0x000fea0003800000 */
.L_x_49:
        /* <DEDUP_REMOVED lines=10> */
.L_x_52:
[----:B------:R-:W-:Y:S05]  /*3170*/  BSYNC B1 ;  /* 0x0000000000017941 */ /* 0x000fea0003800000 */
.L_x_51:
        /* <DEDUP_REMOVED lines=9> */
.L_x_54:
[----:B------:R-:W-:Y:S05]  /*3210*/  BSYNC B1 ;  /* 0x0000000000017941 */ /* 0x000fea0003800000 */
.L_x_53:
        /* <DEDUP_REMOVED lines=9> */
.L_x_56:
[----:B------:R-:W-:Y:S05]  /*32b0*/  BSYNC B1 ;  /* 0x0000000000017941 */ /* 0x000fea0003800000 */
.L_x_55:
        /* <DEDUP_REMOVED lines=10> */
.L_x_58:
[----:B------:R-:W-:Y:S05]  /*3360*/  BSYNC B1 ;  /* 0x0000000000017941 */ /* 0x000fea0003800000 */
.L_x_57:
        /* <DEDUP_REMOVED lines=10> */
.L_x_60:
[----:B------:R-:W-:Y:S05]  /*3410*/  BSYNC B1 ;  /* 0x0000000000017941 */ /* 0x000fea0003800000 */
.L_x_59:
        /* <DEDUP_REMOVED lines=9> */
.L_x_62:
[----:B------:R-:W-:Y:S05]  /*34b0*/  BSYNC B1 ;  /* 0x0000000000017941 */ /* 0x000fea0003800000 */
.L_x_61:
        /* <DEDUP_REMOVED lines=9> */
.L_x_64:
[----:B------:R-:W-:Y:S05]  /*3550*/  BSYNC B1 ;  /* 0x0000000000017941 */ /* 0x000fea0003800000 */
.L_x_63:
        /* <DEDUP_REMOVED lines=10> */
.L_x_66:
[----:B------:R-:W-:Y:S05]  /*3600*/  BSYNC B1 ;  /* 0x0000000000017941 */ /* 0x000fea0003800000 */
.L_x_65:
        /* <DEDUP_REMOVED lines=10> */
.L_x_68:
[----:B------:R-:W-:Y:S05]  /*36b0*/  BSYNC B1 ;  /* 0x0000000000017941 */ /* 0x000fea0003800000 */
.L_x_67:
        /* <DEDUP_REMOVED lines=9> */
.L_x_70:
[----:B------:R-:W-:Y:S05]  /*3750*/  BSYNC B1 ;  /* 0x0000000000017941 */ /* 0x000fea0003800000 */
.L_x_69:
        /* <DEDUP_REMOVED lines=9> */
.L_x_72:
[----:B------:R-:W-:Y:S05]  /*37f0*/  BSYNC B1 ;  /* 0x0000000000017941 */ /* 0x000fea0003800000 */
.L_x_71:
        /* <DEDUP_REMOVED lines=10> */
.L_x_74:
[----:B------:R-:W-:Y:S05]  /*38a0*/  BSYNC B1 ;  /* 0x0000000000017941 */ /* 0x000fea0003800000 */
.L_x_73:
        /* <DEDUP_REMOVED lines=10> */
.L_x_76:
[----:B------:R-:W-:Y:S05]  /*3950*/  BSYNC B1 ;  /* 0x0000000000017941 */ /* 0x000fea0003800000 */
.L_x_75:
        /* <DEDUP_REMOVED lines=9> */
.L_x_78:
[----:B------:R-:W-:Y:S05]  /*39f0*/  BSYNC B1 ;  /* 0x0000000000017941 */ /* 0x000fea0003800000 */
.L_x_77:
        /* <DEDUP_REMOVED lines=9> */
.L_x_80:
[----:B------:R-:W-:Y:S05]  /*3a90*/  BSYNC B1 ;  /* 0x0000000000017941 */ /* 0x000fea0003800000 */
.L_x_79:
        /* <DEDUP_REMOVED lines=10> */
.L_x_82:
[----:B------:R-:W-:Y:S05]  /*3b40*/  BSYNC B1 ;  /* 0x0000000000017941 */ /* 0x000fea0003800000 */
.L_x_81:
        /* <DEDUP_REMOVED lines=10> */
.L_x_84:
[----:B------:R-:W-:Y:S05]  /*3bf0*/  BSYNC B1 ;  /* 0x0000000000017941 */ /* 0x000fea0003800000 */
.L_x_83:
        /* <DEDUP_REMOVED lines=9> */
.L_x_86:
[----:B------:R-:W-:Y:S05]  /*3c90*/  BSYNC B1 ;  /* 0x0000000000017941 */ /* 0x000fea0003800000 */
.L_x_85:
        /* <DEDUP_REMOVED lines=9> */
.L_x_88:
[----:B------:R-:W-:Y:S05]  /*3d30*/  BSYNC B1 ;  /* 0x0000000000017941 */ /* 0x000fea0003800000 */
.L_x_87:
        /* <DEDUP_REMOVED lines=10> */
.L_x_90:
[----:B------:R-:W-:Y:S05]  /*3de0*/  BSYNC B1 ;  /* 0x0000000000017941 */ /* 0x000fea0003800000 */
.L_x_89:
        /* <DEDUP_REMOVED lines=10> */
.L_x_92:
[----:B------:R-:W-:Y:S05]  /*3e90*/  BSYNC B1 ;  /* 0x0000000000017941 */ /* 0x000fea0003800000 */
.L_x_91:
        /* <DEDUP_REMOVED lines=9> */
.L_x_94:
[----:B------:R-:W-:Y:S05]  /*3f30*/  BSYNC B1 ;  /* 0x0000000000017941 */ /* 0x000fea0003800000 */
.L_x_93:
        /* <DEDUP_REMOVED lines=9> */
.L_x_96:
[----:B------:R-:W-:Y:S05]  /*3fd0*/  BSYNC B1 ;  /* 0x0000000000017941 */ /* 0x000fea0003800000 */
.L_x_95:
        /* <DEDUP_REMOVED lines=10> */
.L_x_98:
[----:B------:R-:W-:Y:S05]  /*4080*/  BSYNC B1 ;  /* 0x0000000000017941 */ /* 0x000fea0003800000 */
.L_x_97:
        /* <DEDUP_REMOVED lines=10> */
.L_x_100:
[----:B------:R-:W-:Y:S05]  /*4130*/  BSYNC B1 ;  /* 0x0000000000017941 */ /* 0x000fea0003800000 */
.L_x_99:
        /* <DEDUP_REMOVED lines=9> */
.L_x_102:
[----:B------:R-:W-:Y:S05]  /*41d0*/  BSYNC B1 ;  /* 0x0000000000017941 */ /* 0x000fea0003800000 */
.L_x_101:
        /* <DEDUP_REMOVED lines=9> */
.L_x_104:
[----:B------:R-:W-:Y:S05]  /*4270*/  BSYNC B1 ;  /* 0x0000000000017941 */ /* 0x000fea0003800000 */
.L_x_103:
        /* <DEDUP_REMOVED lines=10> */
.L_x_106:
[----:B------:R-:W-:Y:S05]  /*4320*/  BSYNC B1 ;  /* 0x0000000000017941 */ /* 0x000fea0003800000 */
.L_x_105:
        /* <DEDUP_REMOVED lines=10> */
.L_x_108:
[----:B------:R-:W-:Y:S05]  /*43d0*/  BSYNC B1 ;  /* 0x0000000000017941 */ /* 0x000fea0003800000 */
.L_x_107:
        /* <DEDUP_REMOVED lines=9> */
.L_x_110:
[----:B------:R-:W-:Y:S05]  /*4470*/  BSYNC B1 ;  /* 0x0000000000017941 */ /* 0x000fea0003800000 */
.L_x_109:
        /* <DEDUP_REMOVED lines=9> */
.L_x_112:
[----:B------:R-:W-:Y:S05]  /*4510*/  BSYNC B1 ;  /* 0x0000000000017941 */ /* 0x000fea0003800000 */
.L_x_111:
        /* <DEDUP_REMOVED lines=10> */
.L_x_114:
[----:B------:R-:W-:Y:S05]  /*45c0*/  BSYNC B1 ;  /* 0x0000000000017941 */ /* 0x000fea0003800000 */
.L_x_113:
        /* <DEDUP_REMOVED lines=10> */
.L_x_116:
[----:B------:R-:W-:Y:S05]  /*4670*/  BSYNC B1 ;  /* 0x0000000000017941 */ /* 0x000fea0003800000 */
.L_x_115:
        /* <DEDUP_REMOVED lines=9> */
.L_x_118:
[----:B------:R-:W-:Y:S05]  /*4710*/  BSYNC B1 ;  /* 0x0000000000017941 */ /* 0x000fea0003800000 */
.L_x_117:
        /* <DEDUP_REMOVED lines=9> */
.L_x_120:
[----:B------:R-:W-:Y:S05]  /*47b0*/  BSYNC B1 ;  /* 0x0000000000017941 */ /* 0x000fea0003800000 */
.L_x_119:
        /* <DEDUP_REMOVED lines=10> */
.L_x_122:
[----:B------:R-:W-:Y:S05]  /*4860*/  BSYNC B1 ;  /* 0x0000000000017941 */ /* 0x000fea0003800000 */
.L_x_121:
        /* <DEDUP_REMOVED lines=10> */
.L_x_124:
[----:B------:R-:W-:Y:S05]  /*4910*/  BSYNC B1 ;  /* 0x0000000000017941 */ /* 0x000fea0003800000 */
.L_x_123:
        /* <DEDUP_REMOVED lines=9> */
.L_x_126:
[----:B------:R-:W-:Y:S05]  /*49b0*/  BSYNC B1 ;  /* 0x0000000000017941 */ /* 0x000fea0003800000 */
.L_x_125:
        /* <DEDUP_REMOVED lines=9> */
.L_x_128:
[----:B------:R-:W-:Y:S05]  /*4a50*/  BSYNC B1 ;  /* 0x0000000000017941 */ /* 0x000fea0003800000 */
.L_x_127:
        /* <DEDUP_REMOVED lines=10> */
.L_x_130:
[----:B------:R-:W-:Y:S05]  /*4b00*/  BSYNC B1 ;  /* 0x0000000000017941 */ /* 0x000fea0003800000 */
.L_x_129:
        /* <DEDUP_REMOVED lines=10> */
.L_x_132:
[----:B------:R-:W-:Y:S05]  /*4bb0*/  BSYNC B1 ;  /* 0x0000000000017941 */ /* 0x000fea0003800000 */
.L_x_131:
        /* <DEDUP_REMOVED lines=9> */
.L_x_134:
[----:B------:R-:W-:Y:S05]  /*4c50*/  BSYNC B1 ;  /* 0x0000000000017941 */ /* 0x000fea0003800000 */
.L_x_133:
        /* <DEDUP_REMOVED lines=9> */
.L_x_136:
[----:B------:R-:W-:Y:S05]  /*4cf0*/  BSYNC B1 ;  /* 0x0000000000017941 */ /* 0x000fea0003800000 */
.L_x_135:
        /* <DEDUP_REMOVED lines=10> */
.L_x_138:
[----:B------:R-:W-:Y:S05]  /*4da0*/  BSYNC B1 ;  /* 0x0000000000017941 */ /* 0x000fea0003800000 */
.L_x_137:
        /* <DEDUP_REMOVED lines=10> */
.L_x_140:
[----:B------:R-:W-:Y:S05]  /*4e50*/  BSYNC B1 ;  /* 0x0000000000017941 */ /* 0x000fea0003800000 */
.L_x_139:
        /* <DEDUP_REMOVED lines=9> */
.L_x_142:
[----:B------:R-:W-:Y:S05]  /*4ef0*/  BSYNC B1 ;  /* 0x0000000000017941 */ /* 0x000fea0003800000 */
.L_x_141:
        /* <DEDUP_REMOVED lines=9> */
.L_x_144:
[----:B------:R-:W-:Y:S05]  /*4f90*/  BSYNC B1 ;  /* 0x0000000000017941 */ /* 0x000fea0003800000 */
.L_x_143:
        /* <DEDUP_REMOVED lines=10> */
.L_x_146:
[----:B------:R-:W-:Y:S05]  /*5040*/  BSYNC B1 ;  /* 0x0000000000017941 */ /* 0x000fea0003800000 */
.L_x_145:
        /* <DEDUP_REMOVED lines=10> */
.L_x_148:
[----:B------:R-:W-:Y:S05]  /*50f0*/  BSYNC B1 ;  /* 0x0000000000017941 */ /* 0x000fea0003800000 */
.L_x_147:
        /* <DEDUP_REMOVED lines=9> */
.L_x_150:
[----:B------:R-:W-:Y:S05]  /*5190*/  BSYNC B1 ;  /* 0x0000000000017941 */ /* 0x000fea0003800000 */
.L_x_149:
        /* <DEDUP_REMOVED lines=9> */
.L_x_152:
[----:B------:R-:W-:Y:S05]  /*5230*/  BSYNC B1 ;  /* 0x0000000000017941 */ /* 0x000fea0003800000 */
.L_x_151:
        /* <DEDUP_REMOVED lines=10> */
.L_x_154:
[----:B------:R-:W-:Y:S05]  /*52e0*/  BSYNC B1 ;  /* 0x0000000000017941 */ /* 0x000fea0003800000 */
.L_x_153:
        /* <DEDUP_REMOVED lines=10> */
.L_x_156:
[----:B------:R-:W-:Y:S05]  /*5390*/  BSYNC B1 ;  /* 0x0000000000017941 */ /* 0x000fea0003800000 */
.L_x_155:
        /* <DEDUP_REMOVED lines=9> */
.L_x_158:
[----:B------:R-:W-:Y:S05]  /*5430*/  BSYNC B1 ;  /* 0x0000000000017941 */ /* 0x000fea0003800000 */
.L_x_157:
        /* <DEDUP_REMOVED lines=9> */
.L_x_160:
[----:B------:R-:W-:Y:S05]  /*54d0*/  BSYNC B1 ;  /* 0x0000000000017941 */ /* 0x000fea0003800000 */
.L_x_159:
        /* <DEDUP_REMOVED lines=10> */
.L_x_162:
[----:B------:R-:W-:Y:S05]  /*5580*/  BSYNC B1 ;  /* 0x0000000000017941 */ /* 0x000fea0003800000 */
.L_x_161:
        /* <DEDUP_REMOVED lines=10> */
.L_x_164:
[----:B------:R-:W-:Y:S05]  /*5630*/  BSYNC B1 ;  /* 0x0000000000017941 */ /* 0x000fea0003800000 */
.L_x_163:
        /* <DEDUP_REMOVED lines=9> */
.L_x_166:
[----:B------:R-:W-:Y:S05]  /*56d0*/  BSYNC B1 ;  /* 0x0000000000017941 */ /* 0x000fea0003800000 */
.L_x_165:
        /* <DEDUP_REMOVED lines=9> */
.L_x_168:
[----:B------:R-:W-:Y:S05]  /*5770*/  BSYNC B1 ;  /* 0x0000000000017941 */ /* 0x000fea0003800000 */
.L_x_167:
        /* <DEDUP_REMOVED lines=10> */
.L_x_170:
[----:B------:R-:W-:Y:S05]  /*5820*/  BSYNC B1 ;  /* 0x0000000000017941 */ /* 0x000fea0003800000 */
.L_x_169:
        /* <DEDUP_REMOVED lines=10> */
.L_x_172:
[----:B------:R-:W-:Y:S05]  /*58d0*/  BSYNC B1 ;  /* 0x0000000000017941 */ /* 0x000fea0003800000 */
.L_x_171:
        /* <DEDUP_REMOVED lines=9> */
.L_x_174:
[----:B------:R-:W-:Y:S05]  /*5970*/  BSYNC B1 ;  /* 0x0000000000017941 */ /* 0x000fea0003800000 */
.L_x_173:
        /* <DEDUP_REMOVED lines=9> */
.L_x_176:
[----:B------:R-:W-:Y:S05]  /*5a10*/  BSYNC B1 ;  /* 0x0000000000017941 */ /* 0x000fea0003800000 */
.L_x_175:
        /* <DEDUP_REMOVED lines=10> */
.L_x_178:
[----:B------:R-:W-:Y:S05]  /*5ac0*/  BSYNC B1 ;  /* 0x0000000000017941 */ /* 0x000fea0003800000 */
.L_x_177:
        /* <DEDUP_REMOVED lines=10> */
.L_x_180:
[----:B------:R-:W-:Y:S05]  /*5b70*/  BSYNC B1 ;  /* 0x0000000000017941 */ /* 0x000fea0003800000 */
.L_x_179:
        /* <DEDUP_REMOVED lines=9> */
.L_x_182:
[----:B------:R-:W-:Y:S05]  /*5c10*/  BSYNC B1 ;  /* 0x0000000000017941 */ /* 0x000fea0003800000 */
.L_x_181:
        /* <DEDUP_REMOVED lines=9> */
.L_x_184:
[----:B------:R-:W-:Y:S05]  /*5cb0*/  BSYNC B1 ;  /* 0x0000000000017941 */ /* 0x000fea0003800000 */
.L_x_183:
        /* <DEDUP_REMOVED lines=10> */
.L_x_186:
[----:B------:R-:W-:Y:S05]  /*5d60*/  BSYNC B1 ;  /* 0x0000000000017941 */ /* 0x000fea0003800000 */
.L_x_185:
        /* <DEDUP_REMOVED lines=10> */
.L_x_188:
[----:B------:R-:W-:Y:S05]  /*5e10*/  BSYNC B1 ;  /* 0x0000000000017941 */ /* 0x000fea0003800000 */
.L_x_187:
        /* <DEDUP_REMOVED lines=9> */
.L_x_190:
[----:B------:R-:W-:Y:S05]  /*5eb0*/  BSYNC B1 ;  /* 0x0000000000017941 */ /* 0x000fea0003800000 */
.L_x_189:
        /* <DEDUP_REMOVED lines=9> */
.L_x_192:
[----:B------:R-:W-:Y:S05]  /*5f50*/  BSYNC B1 ;  /* 0x0000000000017941 */ /* 0x000fea0003800000 */
.L_x_191:
        /* <DEDUP_REMOVED lines=10> */
.L_x_194:
[----:B------:R-:W-:Y:S05]  /*6000*/  BSYNC B1 ;  /* 0x0000000000017941 */ /* 0x000fea0003800000 */
.L_x_193:
        /* <DEDUP_REMOVED lines=10> */
.L_x_196:
[----:B------:R-:W-:Y:S05]  /*60b0*/  BSYNC B1 ;  /* 0x0000000000017941 */ /* 0x000fea0003800000 */
.L_x_195:
        /* <DEDUP_REMOVED lines=9> */
.L_x_198:
[----:B------:R-:W-:Y:S05]  /*6150*/  BSYNC B1 ;  /* 0x0000000000017941 */ /* 0x000fea0003800000 */
.L_x_197:
        /* <DEDUP_REMOVED lines=9> */
.L_x_200:
[----:B------:R-:W-:Y:S05]  /*61f0*/  BSYNC B1 ;  /* 0x0000000000017941 */ /* 0x000fea0003800000 */
.L_x_199:
        /* <DEDUP_REMOVED lines=10> */
.L_x_202:
[----:B------:R-:W-:Y:S05]  /*62a0*/  BSYNC B1 ;  /* 0x0000000000017941 */ /* 0x000fea0003800000 */
.L_x_201:
        /* <DEDUP_REMOVED lines=10> */
.L_x_204:
[----:B------:R-:W-:Y:S05]  /*6350*/  BSYNC B1 ;  /* 0x0000000000017941 */ /* 0x000fea0003800000 */
.L_x_203:
        /* <DEDUP_REMOVED lines=9> */
.L_x_206:
[----:B------:R-:W-:Y:S05]  /*63f0*/  BSYNC B1 ;  /* 0x0000000000017941 */ /* 0x000fea0003800000 */
.L_x_205:
        /* <DEDUP_REMOVED lines=9> */
.L_x_208:
[----:B------:R-:W-:Y:S05]  /*6490*/  BSYNC B1 ;  /* 0x0000000000017941 */ /* 0x000fea0003800000 */
.L_x_207:
        /* <DEDUP_REMOVED lines=10> */
.L_x_210:
[----:B------:R-:W-:Y:S05]  /*6540*/  BSYNC B1 ;  /* 0x0000000000017941 */ /* 0x000fea0003800000 */
.L_x_209:
        /* <DEDUP_REMOVED lines=10> */
.L_x_212:
[----:B------:R-:W-:Y:S05]  /*65f0*/  BSYNC B1 ;  /* 0x0000000000017941 */ /* 0x000fea0003800000 */
.L_x_211:
        /* <DEDUP_REMOVED lines=9> */
.L_x_214:
[----:B------:R-:W-:Y:S05]  /*6690*/  BSYNC B1 ;  /* 0x0000000000017941 */ /* 0x000fea0003800000 */
.L_x_213:
        /* <DEDUP_REMOVED lines=9> */
.L_x_216:
[----:B------:R-:W-:Y:S05]  /*6730*/  BSYNC B1 ;  /* 0x0000000000017941 */ /* 0x000fea0003800000 */
.L_x_215:
        /* <DEDUP_REMOVED lines=10> */
.L_x_218:
[----:B------:R-:W-:Y:S05]  /*67e0*/  BSYNC B1 ;  /* 0x0000000000017941 */ /* 0x000fea0003800000 */
.L_x_217:
        /* <DEDUP_REMOVED lines=10> */
.L_x_220:
[----:B------:R-:W-:Y:S05]  /*6890*/  BSYNC B1 ;  /* 0x0000000000017941 */ /* 0x000fea0003800000 */
.L_x_219:
        /* <DEDUP_REMOVED lines=9> */
.L_x_222:
[----:B------:R-:W-:Y:S05]  /*6930*/  BSYNC B1 ;  /* 0x0000000000017941 */ /* 0x000fea0003800000 */
.L_x_221:
        /* <DEDUP_REMOVED lines=9> */
.L_x_224:
[----:B------:R-:W-:Y:S05]  /*69d0*/  BSYNC B1 ;  /* 0x0000000000017941 */ /* 0x000fea0003800000 */
.L_x_223:
        /* <DEDUP_REMOVED lines=10> */
.L_x_226:
[----:B------:R-:W-:Y:S05]  /*6a80*/  BSYNC B1 ;  /* 0x0000000000017941 */ /* 0x000fea0003800000 */
.L_x_225:
        /* <DEDUP_REMOVED lines=10> */
.L_x_228:
[----:B------:R-:W-:Y:S05]  /*6b30*/  BSYNC B1 ;  /* 0x0000000000017941 */ /* 0x000fea0003800000 */
.L_x_227:
        /* <DEDUP_REMOVED lines=9> */
.L_x_230:
[----:B------:R-:W-:Y:S05]  /*6bd0*/  BSYNC B1 ;  /* 0x0000000000017941 */ /* 0x000fea0003800000 */
.L_x_229:
        /* <DEDUP_REMOVED lines=9> */
.L_x_232:
[----:B------:R-:W-:Y:S05]  /*6c70*/  BSYNC B1 ;  /* 0x0000000000017941 */ /* 0x000fea0003800000 */
.L_x_231:
        /* <DEDUP_REMOVED lines=10> */
.L_x_234:
[----:B------:R-:W-:Y:S05]  /*6d20*/  BSYNC B1 ;  /* 0x0000000000017941 */ /* 0x000fea0003800000 */
.L_x_233:
        /* <DEDUP_REMOVED lines=10> */
.L_x_236:
[----:B------:R-:W-:Y:S05]  /*6dd0*/  BSYNC B1 ;  /* 0x0000000000017941 */ /* 0x000fea0003800000 */
.L_x_235:
        /* <DEDUP_REMOVED lines=9> */
.L_x_238:
[----:B------:R-:W-:Y:S05]  /*6e70*/  BSYNC B1 ;  /* 0x0000000000017941 */ /* 0x000fea0003800000 */
.L_x_237:
        /* <DEDUP_REMOVED lines=9> */
.L_x_240:
[----:B------:R-:W-:Y:S05]  /*6f10*/  BSYNC B1 ;  /* 0x0000000000017941 */ /* 0x000fea0003800000 */
.L_x_239:
        /* <DEDUP_REMOVED lines=10> */
.L_x_242:
[----:B------:R-:W-:Y:S05]  /*6fc0*/  BSYNC B1 ;  /* 0x0000000000017941 */ /* 0x000fea0003800000 */
.L_x_241:
        /* <DEDUP_REMOVED lines=10> */
.L_x_244:
[----:B------:R-:W-:Y:S05]  /*7070*/  BSYNC B1 ;  /* 0x0000000000017941 */ /* 0x000fea0003800000 */
.L_x_243:
        /* <DEDUP_REMOVED lines=9> */
.L_x_246:
[----:B------:R-:W-:Y:S05]  /*7110*/  BSYNC B1 ;  /* 0x0000000000017941 */ /* 0x000fea0003800000 */
.L_x_245:
        /* <DEDUP_REMOVED lines=9> */
.L_x_248:
[----:B------:R-:W-:Y:S05]  /*71b0*/  BSYNC B1 ;  /* 0x0000000000017941 */ /* 0x000fea0003800000 */
.L_x_247:
        /* <DEDUP_REMOVED lines=10> */
.L_x_250:
[----:B------:R-:W-:Y:S05]  /*7260*/  BSYNC B1 ;  /* 0x0000000000017941 */ /* 0x000fea0003800000 */
.L_x_249:
        /* <DEDUP_REMOVED lines=10> */
.L_x_252:
[----:B------:R-:W-:Y:S05]  /*7310*/  BSYNC B1 ;  /* 0x0000000000017941 */ /* 0x000fea0003800000 */
.L_x_251:
        /* <DEDUP_REMOVED lines=9> */
.L_x_254:
[----:B------:R-:W-:Y:S05]  /*73b0*/  BSYNC B1 ;  /* 0x0000000000017941 */ /* 0x000fea0003800000 */
.L_x_253:
        /* <DEDUP_REMOVED lines=9> */
.L_x_256:
[----:B------:R-:W-:Y:S05]  /*7450*/  BSYNC B1 ;  /* 0x0000000000017941 */ /* 0x000fea0003800000 */
.L_x_255:
        /* <DEDUP_REMOVED lines=10> */
.L_x_258:
[----:B------:R-:W-:Y:S05]  /*7500*/  BSYNC B1 ;  /* 0x0000000000017941 */ /* 0x000fea0003800000 */
.L_x_257:
        /* <DEDUP_REMOVED lines=10> */
.L_x_260:
[----:B------:R-:W-:Y:S05]  /*75b0*/  BSYNC B1 ;  /* 0x0000000000017941 */ /* 0x000fea0003800000 */
.L_x_259:
        /* <DEDUP_REMOVED lines=9> */
.L_x_262:
[----:B------:R-:W-:Y:S05]  /*7650*/  BSYNC B1 ;  /* 0x0000000000017941 */ /* 0x000fea0003800000 */
.L_x_261:
        /* <DEDUP_REMOVED lines=9> */
.L_x_264:
[----:B------:R-:W-:Y:S05]  /*76f0*/  BSYNC B1 ;  /* 0x0000000000017941 */ /* 0x000fea0003800000 */
.L_x_263:
        /* <DEDUP_REMOVED lines=10> */
.L_x_266:
[----:B------:R-:W-:Y:S05]  /*77a0*/  BSYNC B1 ;  /* 0x0000000000017941 */ /* 0x000fea0003800000 */
.L_x_265:
        /* <DEDUP_REMOVED lines=10> */
.L_x_268:
[----:B------:R-:W-:Y:S05]  /*7850*/  BSYNC B1 ;  /* 0x0000000000017941 */ /* 0x000fea0003800000 */
.L_x_267:
        /* <DEDUP_REMOVED lines=9> */
.L_x_270:
[----:B------:R-:W-:Y:S05]  /*78f0*/  BSYNC B1 ;  /* 0x0000000000017941 */ /* 0x000fea0003800000 */
.L_x_269:
        /* <DEDUP_REMOVED lines=9> */
.L_x_272:
[----:B------:R-:W-:Y:S05]  /*7990*/  BSYNC B1 ;  /* 0x0000000000017941 */ /* 0x000fea0003800000 */
.L_x_271:
        /* <DEDUP_REMOVED lines=10> */
.L_x_274:
[----:B------:R-:W-:Y:S05]  /*7a40*/  BSYNC B1 ;  /* 0x0000000000017941 */ /* 0x000fea0003800000 */
.L_x_273:
        /* <DEDUP_REMOVED lines=10> */
.L_x_276:
[----:B------:R-:W-:Y:S05]  /*7af0*/  BSYNC B1 ;  /* 0x0000000000017941 */ /* 0x000fea0003800000 */
.L_x_275:
        /* <DEDUP_REMOVED lines=9> */
.L_x_278:
[----:B------:R-:W-:Y:S05]  /*7b90*/  BSYNC B1 ;  /* 0x0000000000017941 */ /* 0x000fea0003800000 */
.L_x_277:
        /* <DEDUP_REMOVED lines=9> */
.L_x_280:
[----:B------:R-:W-:Y:S05]  /*7c30*/  BSYNC B1 ;  /* 0x0000000000017941 */ /* 0x000fea0003800000 */
.L_x_279:
        /* <DEDUP_REMOVED lines=10> */
.L_x_282:
[----:B------:R-:W-:Y:S05]  /*7ce0*/  BSYNC B1 ;  /* 0x0000000000017941 */ /* 0x000fea0003800000 */
.L_x_281:
        /* <DEDUP_REMOVED lines=10> */
.L_x_284:
[----:B------:R-:W-:Y:S05]  /*7d90*/  BSYNC B1 ;  /* 0x0000000000017941 */ /* 0x000fea0003800000 */
.L_x_283:
        /* <DEDUP_REMOVED lines=9> */
.L_x_286:
[----:B------:R-:W-:Y:S05]  /*7e30*/  BSYNC B1 ;  /* 0x0000000000017941 */ /* 0x000fea0003800000 */
.L_x_285:
[----:B-----5:R-:W-:Y:S01]  /*7e40*/  LOP3.LUT R3, R18, 0xffffe000, RZ, 0xc0, !PT ;  /* 0xffffe00012037812 */ /* 0x020fe200078ec0ff */
[----:B0-----:R-:W-:Y:S01]  /*7e50*/  @P1 IMAD.MOV.U32 R4, RZ, RZ, R10 ;  /* 0x000000ffff041224 */ /* 0x001fe200078e000a */
[----:B------:R-:W-:Y:S01]  /*7e60*/  ISETP.GT.AND P0, PT, R2, 0x8, P0 ;  /* 0x000000080200780c */ /* 0x000fe20000704270 */
[----:B------:R-:W-:Y:S01]  /*7e70*/  @P1 IMAD.MOV.U32 R5, RZ, RZ, R11 ;  /* 0x000000ffff051224 */ /* 0x000fe200078e000b */
[----:B------:R-:W-:Y:S01]  /*7e80*/  BSSY B1, `(.L_x_287) ;  /* 0x0000007000017945 */ /* 0x000fe20003800000 */
[----:B------:R-:W-:-:S04]  /*7e90*/  FMUL R3, R3, R22 ;  /* 0x0000001603037220 */ /* 0x000fc80000400000 */
[----:B------:R-:W-:-:S05]  /*7ea0*/  FFMA R3, R150, R23, R3 ;  /* 0x0000001796037223 */ /* 0x000fca0000000003 */
[----:B------:R-:W-:-:S05]  /*7eb0*/  F2FP.TF32.F32.PACK_B R3, R3 ;  /* 0x00000003ff03723e */ /* 0x000fca00024050ff */
[----:B------:R0:W-:Y:S01]  /*7ec0*/  @P1 STG.E desc[UR50][R4.64+0x3e0], R3 ;  /* 0x0003e00304001986 */ /* 0x0001e2000c101932 */
[----:B------:R-:W-:Y:S05]  /*7ed0*/  @!P0 BRA `(.L_x_288) ;  /* 0x0000000000048947 */ /* 0x000fea0003800000 */
[----:B------:R0:W5:Y:S02]  /*7ee0*/  LDG.E.LTC128B R18, desc[UR50][R8.64+0x3e4] ;  /* 0x0003e43208127981 */ /* 0x000164000c1e1920 */
.L_x_288:
[----:B------:R-:W-:Y:S05]  /*7ef0*/  BSYNC B1 ;  /* 0x0000000000017941 */ /* 0x000fea0003800000 */
.L_x_287:
[----:B------:R-:W-:Y:S05]  /*7f00*/  @!P0 BRA `(.L_x_289) ;  /* 0x0000002400508947 */ /* 0x000fea0003800000 */
[----:B0----5:R-:W-:-:S05]  /*7f10*/  LOP3.LUT R3, R18, 0xffffe000, RZ, 0xc0, !PT ;  /* 0xffffe00012037812 */ /* 0x021fca00078ec0ff */
[----:B------:R-:W-:-:S04]  /*7f20*/  FMUL R0, R3, R22 ;  /* 0x0000001603007220 */ /* 0x000fc80000400000 */
[----:B------:R-:W-:-:S05]  /*7f30*/  FFMA R151, R151, R23, R0 ;  /* 0x0000001797977223 */ /* 0x000fca0000000000 */
[----:B------:R-:W-:-:S05]  /*7f40*/  F2FP.TF32.F32.PACK_B R151, R151 ;  /* 0x00000097ff97723e */ /* 0x000fca00024050ff */
[----:B------:R0:W-:Y:S01]  /*7f50*/  STG.E desc[UR50][R10.64+0x3e4], R151 ;  /* 0x0003e4970a007986 */ /* 0x0001e2000c101932 */
[----:B------:R-:W-:Y:S05]  /*7f60*/  BRA `(.L_x_289) ;  /* 0x0000002400387947 */ /* 0x000fea0003800000 */
.L_x_36:
[----:B------:R-:W-:Y:S01]  /*7f70*/  ULDC.64 UR4, c[0x0][0x5c0] ;  /* 0x0001700000047ab9 */ /* 0x000fe20000000a00 */
[----:B------:R-:W-:Y:S01]  /*7f80*/  ISETP.GT.AND P1, PT, R0, 0x1, PT ;  /* 0x000000010000780c */ /* 0x000fe20003f24270 */
[-C--:B------:R-:W-:Y:S01]  /*7f90*/  FMUL R3, R24, R23.reuse ;  /* 0x0000001718037220 */ /* 0x080fe20000400000 */
[----:B------:R-:W-:Y:S01]  /*7fa0*/  LEA R4, P0, R164, UR4, 0x2 ;  /* 0x00000004a4047c11 */ /* 0x000fe2000f8010ff */
[-C--:B------:R-:W-:Y:S01]  /*7fb0*/  FMUL R25, R25, R23.reuse ;  /* 0x0000001719197220 */ /* 0x080fe20000400000 */
[----:B------:R-:W-:Y:S01]  /*7fc0*/  ISETP.GT.AND P3, PT, R2, RZ, P1 ;  /* 0x000000ff0200720c */ /* 0x000fe20000f64270 */
[----:B------:R-:W-:Y:S01]  /*7fd0*/  FMUL R9, R26, R23 ;  /* 0x000000171a097220 */ /* 0x000fe20000400000 */
[----:B------:R-:W-:Y:S01]  /*7fe0*/  F2FP.TF32.F32.PACK_B R3, R3 ;  /* 0x00000003ff03723e */ /* 0x000fe200024050ff */
[-C--:B------:R-:W-:Y:S01]  /*7ff0*/  FMUL R27, R27, R23.reuse ;  /* 0x000000171b1b7220 */ /* 0x080fe20000400000 */
[----:B------:R-:W-:Y:S01]  /*8000*/  LEA.HI.X R5, R164, UR5, R173, 0x2, P0 ;  /* 0x00000005a4057c11 */ /* 0x000fe200080f14ad */
[-C--:B------:R-:W-:Y:S01]  /*8010*/  FMUL R29, R29, R23.reuse ;  /* 0x000000171d1d7220 */ /* 0x080fe20000400000 */
[----:B------:R-:W-:Y:S01]  /*8020*/  ISETP.GT.AND P2, PT, R2, 0x8, P2 ;  /* 0x000000080200780c */ /* 0x000fe20001744270 */
[-C--:B------:R-:W-:Y:S01]  /*8030*/  FMUL R31, R31, R23.reuse ;  /* 0x000000171f1f7220 */ /* 0x080fe20000400000 */
[----:B------:R-:W-:Y:S01]  /*8040*/  ISETP.GT.AND P0, PT, R0, 0x8, PT ;  /* 0x000000080000780c */ /* 0x000fe20003f04270 */
[----:B------:R0:W-:Y:S01]  /*8050*/  @P4 STG.E desc[UR50][R4.64], R3 ;  /* 0x0000000304004986 */ /* 0x0001e2000c101932 */
[C---:B------:R-:W-:Y:S01]  /*8060*/  SHF.L.U64.HI R11, R10.reuse, 0x5, R11 ;  /* 0x000000050a0b7819 */ /* 0x040fe2000001020b */
[-C--:B------:R-:W-:Y:S01]  /*8070*/  FMUL R33, R33, R23.reuse ;  /* 0x0000001721217220 */ /* 0x080fe20000400000 */
[----:B------:R-:W-:Y:S01]  /*8080*/  LEA R6, P4, R10, R4, 0x5 ;  /* 0x000000040a067211 */ /* 0x000fe200078828ff */
[----:B------:R-:W-:Y:S01]  /*8090*/  FMUL R35, R35, R23 ;  /* 0x0000001723237220 */ /* 0x000fe20000400000 */
[----:B------:R-:W-:Y:S01]  /*80a0*/  F2FP.TF32.F32.PACK_B R25, R25 ;  /* 0x00000019ff19723e */ /* 0x000fe200024050ff */
[----:B------:R-:W-:Y:S01]  /*80b0*/  FMUL R37, R37, R23 ;  /* 0x0000001725257220 */ /* 0x000fe20000400000 */
[C---:B------:R-:W-:Y:S01]  /*80c0*/  ISETP.GT.AND P1, PT, R2.reuse, 0x8, P1 ;  /* 0x000000080200780c */ /* 0x040fe20000f24270 */
[----:B------:R-:W-:Y:S01]  /*80d0*/  IMAD.X R7, R11, 0x1, R5, P4 ;  /* 0x000000010b077824 */ /* 0x000fe200020e0605 */
[----:B------:R-:W-:Y:S01]  /*80e0*/  ISETP.GT.AND P5, PT, R2, RZ, P0 ;  /* 0x000000ff0200720c */ /* 0x000fe200007a4270 */
[----:B------:R-:W-:Y:S01]  /*80f0*/  @P3 STG.E desc[UR50][R4.64+0x4], R25 ;  /* 0x0000041904003986 */ /* 0x000fe2000c101932 */
[----:B------:R-:W-:Y:S01]  /*8100*/  F2FP.TF32.F32.PACK_B R9, R9 ;  /* 0x00000009ff09723e */ /* 0x000fe200024050ff */
[-C--:B0-----:R-:W-:Y:S01]  /*8110*/  FMUL R3, R28, R23.reuse ;  /* 0x000000171c037220 */ /* 0x081fe20000400000 */
[----:B------:R-:W-:Y:S01]  /*8120*/  ISETP.GT.AND P3, PT, R0, 0x9, PT ;  /* 0x000000090000780c */ /* 0x000fe20003f64270 */
[----:B------:R-:W-:Y:S01]  /*8130*/  FMUL R11, R30, R23 ;  /* 0x000000171e0b7220 */ /* 0x000fe20000400000 */
[----:B------:R-:W-:Y:S01]  /*8140*/  F2FP.TF32.F32.PACK_B R27, R27 ;  /* 0x0000001bff1b723e */ /* 0x000fe200024050ff */
[----:B------:R0:W-:Y:S01]  /*8150*/  @P2 STG.E desc[UR50][R6.64], R9 ;  /* 0x0000000906002986 */ /* 0x0001e2000c101932 */
[----:B------:R-:W-:Y:S01]  /*8160*/  F2FP.TF32.F32.PACK_B R3, R3 ;  /* 0x00000003ff03723e */ /* 0x000fe200024050ff */
[-C--:B------:R-:W-:Y:S01]  /*8170*/  FMUL R39, R39, R23.reuse ;  /* 0x0000001727277220 */ /* 0x080fe20000400000 */
[C---:B------:R-:W-:Y:S01]  /*8180*/  ISETP.GT.AND P4, PT, R2.reuse, RZ, P3 ;  /* 0x000000ff0200720c */ /* 0x040fe20001f84270 */
[----:B------:R-:W-:Y:S01]  /*8190*/  @P1 STG.E desc[UR50][R6.64+0x4], R27 ;  /* 0x0000041b06001986 */ /* 0x000fe2000c101932 */
[----:B------:R-:W-:Y:S01]  /*81a0*/  ISETP.GT.AND P2, PT, R2, 0x8, P0 ;  /* 0x000000080200780c */ /* 0x000fe20000744270 */
[-C--:B------:R-:W-:Y:S01]  /*81b0*/  FMUL R41, R41, R23.reuse ;  /* 0x0000001729297220 */ /* 0x080fe20000400000 */
[----:B------:R-:W-:Y:S01]  /*81c0*/  ISETP.GT.AND P0, PT, R0, 0x10, PT ;  /* 0x000000100000780c */ /* 0x000fe20003f04270 */
[----:B------:R1:W-:Y:S01]  /*81d0*/  @P5 STG.E desc[UR50][R4.64+0x20], R3 ;  /* 0x0000200304005986 */ /* 0x0003e2000c101932 */
[C---:B------:R-:W-:Y:S01]  /*81e0*/  ISETP.GT.AND P3, PT, R2.reuse, 0x8, P3 ;  /* 0x000000080200780c */ /* 0x040fe20001f64270 */
[-C--:B------:R-:W-:Y:S01]  /*81f0*/  FMUL R43, R43, R23.reuse ;  /* 0x000000172b2b7220 */ /* 0x080fe20000400000 */
[----:B------:R-:W-:Y:S01]  /*8200*/  ISETP.GT.AND P5, PT, R2, RZ, P0 ;  /* 0x000000ff0200720c */ /* 0x000fe200007a4270 */
[----:B0-----:R-:W-:Y:S01]  /*8210*/  FMUL R9, R34, R23 ;  /* 0x0000001722097220 */ /* 0x001fe20000400000 */
[----:B------:R-:W-:Y:S01]  /*8220*/  F2FP.TF32.F32.PACK_B R29, R29 ;  /* 0x0000001dff1d723e */ /* 0x000fe200024050ff */
[----:B------:R-:W-:Y:S01]  /*8230*/  FMUL R45, R45, R23 ;  /* 0x000000172d2d7220 */ /* 0x000fe20000400000 */
[----:B------:R-:W-:Y:S01]  /*8240*/  F2FP.TF32.F32.PACK_B R11, R11 ;  /* 0x0000000bff0b723e */ /* 0x000fe200024050ff */
[----:B------:R-:W-:Y:S01]  /*8250*/  FMUL R47, R47, R23 ;  /* 0x000000172f2f7220 */ /* 0x000fe20000400000 */
[----:B------:R-:W-:Y:S01]  /*8260*/  ISETP.GT.AND P1, PT, R0, 0x11, PT ;  /* 0x000000110000780c */ /* 0x000fe20003f24270 */
[----:B------:R-:W-:Y:S01]  /*8270*/  @P4 STG.E desc[UR50][R4.64+0x24], R29 ;  /* 0x0000241d04004986 */ /* 0x000fe2000c101932 */
[----:B------:R-:W-:Y:S01]  /*8280*/  F2FP.TF32.F32.PACK_B R31, R31 ;  /* 0x0000001fff1f723e */ /* 0x000fe200024050ff */
[-C--:B-1----:R-:W-:Y:S01]  /*8290*/  FMUL R3, R32, R23.reuse ;  /* 0x0000001720037220 */ /* 0x082fe20000400000 */
[C---:B------:R-:W-:Y:S01]  /*82a0*/  ISETP.GT.AND P4, PT, R2.reuse, RZ, P1 ;  /* 0x000000ff0200720c */ /* 0x040fe20000f84270 */
[----:B------:R0:W-:Y:S01]  /*82b0*/  @P2 STG.E desc[UR50][R6.64+0x20], R11 ;  /* 0x0000200b06002986 */ /* 0x0001e2000c101932 */
[----:B------:R-:W-:Y:S01]  /*82c0*/  ISETP.GT.AND P2, PT, R2, 0x8, P0 ;  /* 0x000000080200780c */ /* 0x000fe20000744270 */
[----:B------:R-:W-:Y:S01]  /*82d0*/  FMUL R49, R49, R23 ;  /* 0x0000001731317220 */ /* 0x000fe20000400000 */
[----:B------:R-:W-:Y:S01]  /*82e0*/  F2FP.TF32.F32.PACK_B R3, R3 ;  /* 0x00000003ff03723e */ /* 0x000fe200024050ff */
[----:B------:R-:W-:Y:S01]  /*82f0*/  @P3 STG.E desc[UR50][R6.64+0x24], R31 ;  /* 0x0000241f06003986 */ /* 0x000fe2000c101932 */
[----:B------:R-:W-:Y:S01]  /*8300*/  ISETP.GT.AND P0, PT, R0, 0x18, PT ;  /* 0x000000180000780c */ /* 0x000fe20003f04270 */
[-C--:B------:R-:W-:Y:S01]  /*8310*/  FMUL R51, R51, R23.reuse ;  /* 0x0000001733337220 */ /* 0x080fe20000400000 */
[C---:B------:R-:W-:Y:S01]  /*8320*/  ISETP.GT.AND P3, PT, R2.reuse, 0x8, P1 ;  /* 0x000000080200780c */ /* 0x040fe20000f64270 */
[----:B------:R1:W-:Y:S01]  /*8330*/  @P5 STG.E desc[UR50][R4.64+0x40], R3 ;  /* 0x0000400304005986 */ /* 0x0003e2000c101932 */
[----:B------:R-:W-:Y:S01]  /*8340*/  ISETP.GT.AND P5, PT, R2, RZ, P0 ;  /* 0x000000ff0200720c */ /* 0x000fe200007a4270 */
[----:B------:R-:W-:Y:S01]  /*8350*/  FMUL R53, R53, R23 ;  /* 0x0000001735357220 */ /* 0x000fe20000400000 */
[----:B------:R-:W-:Y:S01]  /*8360*/  F2FP.TF32.F32.PACK_B R33, R33 ;  /* 0x00000021ff21723e */ /* 0x000fe200024050ff */
[----:B0-----:R-:W-:Y:S01]  /*8370*/  FMUL R11, R38, R23 ;  /* 0x00000017260b7220 */ /* 0x001fe20000400000 */
[----:B------:R-:W-:Y:S01]  /*8380*/  F2FP.TF32.F32.PACK_B R9, R9 ;  /* 0x00000009ff09723e */ /* 0x000fe200024050ff */
[----:B------:R-:W-:Y:S01]  /*8390*/  FMUL R55, R55, R23 ;  /* 0x0000001737377220 */ /* 0x000fe20000400000 */
[----:B------:R-:W-:Y:S01]  /*83a0*/  ISETP.GT.AND P1, PT, R0, 0x19, PT ;  /* 0x000000190000780c */ /* 0x000fe20003f24270 */
[----:B------:R-:W-:Y:S01]  /*83b0*/  @P4 STG.E desc[UR50][R4.64+0x44], R33 ;  /* 0x0000442104004986 */ /* 0x000fe2000c101932 */
[----:B------:R-:W-:Y:S01]  /*83c0*/  F2FP.TF32.F32.PACK_B R35, R35 ;  /* 0x00000023ff23723e */ /* 0x000fe200024050ff */
[-C--:B------:R-:W-:Y:S01]  /*83d0*/  FMUL R57, R57, R23.reuse ;  /* 0x0000001739397220 */ /* 0x080fe20000400000 */
[----:B------:R-:W-:Y:S01]  /*83e0*/  ISETP.GT.AND P4, PT, R2, RZ, P1 ;  /* 0x000000ff0200720c */ /* 0x000fe20000f84270 */
[-C--:B-1----:R-:W-:Y:S01]  /*83f0*/  FMUL R3, R36, R23.reuse ;  /* 0x0000001724037220 */ /* 0x082fe20000400000 */
[----:B------:R0:W-:Y:S01]  /*8400*/  @P2 STG.E desc[UR50][R6.64+0x40], R9 ;  /* 0x0000400906002986 */ /* 0x0001e2000c101932 */
[----:B------:R-:W-:Y:S01]  /*8410*/  ISETP.GT.AND P2, PT, R2, 0x8, P0 ;  /* 0x000000080200780c */ /* 0x000fe20000744270 */
[----:B------:R-:W-:Y:S01]  /*8420*/  FMUL R59, R59, R23 ;  /* 0x000000173b3b7220 */ /* 0x000fe20000400000 */
[----:B------:R-:W-:Y:S01]  /*8430*/  ISETP.GT.AND P0, PT, R0, 0x20, PT ;  /* 0x000000200000780c */ /* 0x000fe20003f04270 */
[----:B------:R-:W-:Y:S01]  /*8440*/  @P3 STG.E desc[UR50][R6.64+0x44], R35 ;  /* 0x0000442306003986 */ /* 0x000fe2000c101932 */
[----:B------:R-:W-:Y:S01]  /*8450*/  F2FP.TF32.F32.PACK_B R3, R3 ;  /* 0x00000003ff03723e */ /* 0x000fe200024050ff */
[-C--:B------:R-:W-:Y:S01]  /*8460*/  FMUL R61, R61, R23.reuse ;  /* 0x000000173d3d7220 */ /* 0x080fe20000400000 */
[C---:B------:R-:W-:Y:S01]  /*8470*/  ISETP.GT.AND P3, PT, R2.reuse, 0x8, P1 ;  /* 0x000000080200780c */ /* 0x040fe20000f64270 */
[----:B------:R-:W-:Y:S01]  /*8480*/  FMUL R63, R63, R23 ;  /* 0x000000173f3f7220 */ /* 0x000fe20000400000 */
[----:B------:R-:W-:Y:S01]  /*8490*/  F2FP.TF32.F32.PACK_B R37, R37 ;  /* 0x00000025ff25723e */ /* 0x000fe200024050ff */
[----:B------:R1:W-:Y:S01]  /*84a0*/  @P5 STG.E desc[UR50][R4.64+0x60], R3 ;  /* 0x0000600304005986 */ /* 0x0003e2000c101932 */
[----:B------:R-:W-:Y:S01]  /*84b0*/  ISETP.GT.AND P5, PT, R2, RZ, P0 ;  /* 0x000000ff0200720c */ /* 0x000fe200007a4270 */
[----:B0-----:R-:W-:Y:S01]  /*84c0*/  FMUL R9, R42, R23 ;  /* 0x000000172a097220 */ /* 0x001fe20000400000 */
[----:B------:R-:W-:Y:S01]  /*84d0*/  F2FP.TF32.F32.PACK_B R11, R11 ;  /* 0x0000000bff0b723e */ /* 0x000fe200024050ff */
[----:B------:R-:W-:Y:S01]  /*84e0*/  @P4 STG.E desc[UR50][R4.64+0x64], R37 ;  /* 0x0000642504004986 */ /* 0x000fe2000c101932 */
[----:B------:R-:W-:Y:S01]  /*84f0*/  ISETP.GT.AND P1, PT, R0, 0x21, PT ;  /* 0x000000210000780c */ /* 0x000fe20003f24270 */
[----:B------:R-:W-:Y:S01]  /*8500*/  FMUL R65, R65, R23 ;  /* 0x0000001741417220 */ /* 0x000fe20000400000 */
[----:B------:R-:W-:Y:S01]  /*8510*/  F2FP.TF32.F32.PACK_B R39, R39 ;  /* 0x00000027ff27723e */ /* 0x000fe200024050ff */
[----:B------:R0:W-:Y:S01]  /*8520*/  @P2 STG.E desc[UR50][R6.64+0x60], R11 ;  /* 0x0000600b06002986 */ /* 0x0001e2000c101932 */
[C---:B------:R-:W-:Y:S01]  /*8530*/  ISETP.GT.AND P4, PT, R2.reuse, RZ, P1 ;  /* 0x000000ff0200720c */ /* 0x040fe20000f84270 */
[-C--:B------:R-:W-:Y:S01]  /*8540*/  FMUL R67, R67, R23.reuse ;  /* 0x0000001743437220 */ /* 0x080fe20000400000 */
[----:B------:R-:W-:Y:S01]  /*8550*/  ISETP.GT.AND P2, PT, R2, 0x8, P0 ;  /* 0x000000080200780c */ /* 0x000fe20000744270 */
[-C--:B-1----:R-:W-:Y:S01]  /*8560*/  FMUL R3, R40, R23.reuse ;  /* 0x0000001728037220 */ /* 0x082fe20000400000 */
[----:B------:R-:W-:Y:S01]  /*8570*/  ISETP.GT.AND P0, PT, R0, 0x28, PT ;  /* 0x000000280000780c */ /* 0x000fe20003f04270 */
[----:B------:R-:W-:Y:S01]  /*8580*/  @P3 STG.E desc[UR50][R6.64+0x64], R39 ;  /* 0x0000642706003986 */ /* 0x000fe2000c101932 */
[----:B------:R-:W-:Y:S01]  /*8590*/  ISETP.GT.AND P3, PT, R2, 0x8, P1 ;  /* 0x000000080200780c */ /* 0x000fe20000f64270 */
[----:B------:R-:W-:Y:S01]  /*85a0*/  FMUL R69, R69, R23 ;  /* 0x0000001745457220 */ /* 0x000fe20000400000 */
[----:B------:R-:W-:Y:S01]  /*85b0*/  F2FP.TF32.F32.PACK_B R3, R3 ;  /* 0x00000003ff03723e */ /* 0x000fe200024050ff */
[----:B------:R-:W-:Y:S01]  /*85c0*/  FMUL R71, R71, R23 ;  /* 0x0000001747477220 */ /* 0x000fe20000400000 */
[----:B------:R-:W-:Y:S01]  /*85d0*/  F2FP.TF32.F32.PACK_B R41, R41 ;  /* 0x00000029ff29723e */ /* 0x000fe200024050ff */
[----:B0-----:R-:W-:Y:S01]  /*85e0*/  FMUL R11, R46, R23 ;  /* 0x000000172e0b7220 */ /* 0x001fe20000400000 */
[----:B------:R-:W-:Y:S01]  /*85f0*/  F2FP.TF32.F32.PACK_B R9, R9 ;  /* 0x00000009ff09723e */ /* 0x000fe200024050ff */
[----:B------:R0:W-:Y:S01]  /*8600*/  @P5 STG.E desc[UR50][R4.64+0x80], R3 ;  /* 0x0000800304005986 */ /* 0x0001e2000c101932 */
[----:B------:R-:W-:Y:S01]  /*8610*/  ISETP.GT.AND P5, PT, R2, RZ, P0 ;  /* 0x000000ff0200720c */ /* 0x000fe200007a4270 */
[----:B------:R-:W-:Y:S01]  /*8620*/  FMUL R73, R73, R23 ;  /* 0x0000001749497220 */ /* 0x000fe20000400000 */
[----:B------:R-:W-:Y:S01]  /*8630*/  ISETP.GT.AND P1, PT, R0, 0x29, PT ;  /* 0x000000290000780c */ /* 0x000fe20003f24270 */
[----:B------:R-:W-:Y:S01]  /*8640*/  @P4 STG.E desc[UR50][R4.64+0x84], R41 ;  /* 0x0000842904004986 */ /* 0x000fe2000c101932 */
[----:B------:R-:W-:Y:S01]  /*8650*/  F2FP.TF32.F32.PACK_B R43, R43 ;  /* 0x0000002bff2b723e */ /* 0x000fe200024050ff */
[-C--:B------:R-:W-:Y:S01]  /*8660*/  FMUL R75, R75, R23.reuse ;  /* 0x000000174b4b7220 */ /* 0x080fe20000400000 */
[C---:B------:R-:W-:Y:S01]  /*8670*/  ISETP.GT.AND P4, PT, R2.reuse, RZ, P1 ;  /* 0x000000ff0200720c */ /* 0x040fe20000f84270 */
[----:B------:R1:W-:Y:S01]  /*8680*/  @P2 STG.E desc[UR50][R6.64+0x80], R9 ;  /* 0x0000800906002986 */ /* 0x0003e2000c101932 */
[----:B------:R-:W-:Y:S01]  /*8690*/  ISETP.GT.AND P2, PT, R2, 0x8, P0 ;  /* 0x000000080200780c */ /* 0x000fe20000744270 */
[-C--:B------:R-:W-:Y:S01]  /*86a0*/  FMUL R77, R77, R23.reuse ;  /* 0x000000174d4d7220 */ /* 0x080fe20000400000 */
[----:B------:R-:W-:Y:S01]  /*86b0*/  ISETP.GT.AND P0, PT, R0, 0x30, PT ;  /* 0x000000300000780c */ /* 0x000fe20003f04270 */
[-C--:B0-----:R-:W-:Y:S01]  /*86c0*/  FMUL R3, R44, R23.reuse ;  /* 0x000000172c037220 */ /* 0x081fe20000400000 */
[----:B------:R-:W-:Y:S01]  /*86d0*/  @P3 STG.E desc[UR50][R6.64+0x84], R43 ;  /* 0x0000842b06003986 */ /* 0x000fe2000c101932 */
[----:B------:R-:W-:Y:S01]  /*86e0*/  ISETP.GT.AND P3, PT, R2, 0x8, P1 ;  /* 0x000000080200780c */ /* 0x000fe20000f64270 */
[----:B------:R-:W-:Y:S01]  /*86f0*/  FMUL R79, R79, R23 ;  /* 0x000000174f4f7220 */ /* 0x000fe20000400000 */
[----:B------:R-:W-:Y:S01]  /*8700*/  F2FP.TF32.F32.PACK_B R45, R45 ;  /* 0x0000002dff2d723e */ /* 0x000fe200024050ff */
[----:B------:R-:W-:Y:S01]  /*8710*/  FMUL R81, R81, R23 ;  /* 0x0000001751517220 */ /* 0x000fe20000400000 */
[----:B------:R-:W-:Y:S01]  /*8720*/  F2FP.TF32.F32.PACK_B R3, R3 ;  /* 0x00000003ff03723e */ /* 0x000fe200024050ff */
[----:B------:R-:W-:Y:S01]  /*8730*/  FMUL R83, R83, R23 ;  /* 0x0000001753537220 */ /* 0x000fe20000400000 */
[----:B------:R-:W-:Y:S01]  /*8740*/  F2FP.TF32.F32.PACK_B R11, R11 ;  /* 0x0000000bff0b723e */ /* 0x000fe200024050ff */
[-C--:B-1----:R-:W-:Y:S01]  /*8750*/  FMUL R9, R50, R23.reuse ;  /* 0x0000001732097220 */ /* 0x082fe20000400000 */
[----:B------:R-:W-:Y:S01]  /*8760*/  ISETP.GT.AND P1, PT, R0, 0x31, PT ;  /* 0x000000310000780c */ /* 0x000fe20003f24270 */
[----:B------:R0:W-:Y:S01]  /*8770*/  @P5 STG.E desc[UR50][R4.64+0xa0], R3 ;  /* 0x0000a00304005986 */ /* 0x0001e2000c101932 */
[C---:B------:R-:W-:Y:S01]  /*8780*/  ISETP.GT.AND P5, PT, R2.reuse, RZ, P0 ;  /* 0x000000ff0200720c */ /* 0x040fe200007a4270 */
[----:B------:R-:W-:Y:S01]  /*8790*/  FMUL R85, R85, R23 ;  /* 0x0000001755557220 */ /* 0x000fe20000400000 */
[----:B------:R-:W-:Y:S01]  /*87a0*/  F2FP.TF32.F32.PACK_B R47, R47 ;  /* 0x0000002fff2f723e */ /* 0x000fe200024050ff */
[----:B------:R-:W-:Y:S01]  /*87b0*/  @P4 STG.E desc[UR50][R4.64+0xa4], R45 ;  /* 0x0000a42d04004986 */ /* 0x000fe2000c101932 */
[C---:B------:R-:W-:Y:S01]  /*87c0*/  ISETP.GT.AND P4, PT, R2.reuse, RZ, P1 ;  /* 0x000000ff0200720c */ /* 0x040fe20000f84270 */
[----:B------:R-:W-:Y:S01]  /*87d0*/  FMUL R87, R87, R23 ;  /* 0x0000001757577220 */ /* 0x000fe20000400000 */
[----:B------:R-:W-:Y:S01]  /*87e0*/  F2FP.TF32.F32.PACK_B R49, R49 ;  /* 0x00000031ff31723e */ /* 0x000fe200024050ff */
        /* <DEDUP_REMOVED lines=11> */
[-C--:B------:R-:W-:Y:S01]  /*88a0*/  FMUL R95, R95, R23.reuse ;  /* 0x000000175f5f7220 */ /* 0x080fe20000400000 */
[----:B------:R-:W-:Y:S01]  /*88b0*/  ISETP.GT.AND P1, PT, R0, 0x39, PT ;  /* 0x000000390000780c */ /* 0x000fe20003f24270 */
[----:B-1----:R-:W-:Y:S01]  /*88c0*/  FMUL R11, R54, R23 ;  /* 0x00000017360b7220 */ /* 0x002fe20000400000 */
[----:B------:R-:W-:Y:S01]  /*88d0*/  F2FP.TF32.F32.PACK_B R51, R51 ;  /* 0x00000033ff33723e */ /* 0x000fe200024050ff */
        /* <DEDUP_REMOVED lines=15> */
[-C--:B------:R-:W-:Y:S01]  /*89d0*/  FMUL R103, R103, R23.reuse ;  /* 0x0000001767677220 */ /* 0x080fe20000400000 */
[----:B------:R-:W-:Y:S01]  /*89e0*/  ISETP.GT.AND P1, PT, R0, 0x41, PT ;  /* 0x000000410000780c */ /* 0x000fe20003f24270 */
[----:B------:R-:W-:Y:S01]  /*89f0*/  FMUL R105, R105, R23 ;  /* 0x0000001769697220 */ /* 0x000fe20000400000 */
[----:B------:R-:W-:Y:S01]  /*8a00*/  F2FP.TF32.F32.PACK_B R3, R3 ;  /* 0x00000003ff03723e */ /* 0x000fe200024050ff */
[----:B------:R-:W-:Y:S01]  /*8a10*/  FMUL R107, R107, R23 ;  /* 0x000000176b6b7220 */ /* 0x000fe20000400000 */
[----:B------:R-:W-:Y:S01]  /*8a20*/  F2FP.TF32.F32.PACK_B R55, R55 ;  /* 0x00000037ff37723e */ /* 0x000fe200024050ff */
        /* <DEDUP_REMOVED lines=21> */
[-C--:B------:R-:W-:Y:S01]  /*8b80*/  FMUL R119, R119, R23.reuse ;  /* 0x0000001777777220 */ /* 0x080fe20000400000 */
[----:B-1----:R-:W-:Y:S01]  /*8b90*/  FMUL R11, R62, R23 ;  /* 0x000000173e0b7220 */ /* 0x002fe20000400000 */
[----:B------:R-:W-:Y:S01]  /*8ba0*/  F2FP.TF32.F32.PACK_B R61, R61 ;  /* 0x0000003dff3d723e */ /* 0x000fe200024050ff */
[-C--:B------:R-:W-:Y:S01]  /*8bb0*/  FMUL R121, R121, R23.reuse ;  /* 0x0000001779797220 */ /* 0x080fe20000400000 */
        /* <DEDUP_REMOVED lines=51> */
[----:B------:R-:W-:Y:S01]  /*8ef0*/  ISETP.GT.AND P4, PT, R2, RZ, P1 ;  /* 0x000000ff0200720c */ /* 0x000fe20000f84270 */
[----:B------:R-:W-:Y:S01]  /*8f00*/  FMUL R15, R150, R23 ;  /* 0x00000017960f7220 */ /* 0x000fe20000400000 */
[----:B------:R-:W-:Y:S01]  /*8f10*/  F2FP.TF32.F32.PACK_B R71, R71 ;  /* 0x00000047ff47723e */ /* 0x000fe200024050ff */
[----:B------:R1:W-:Y:S01]  /*8f20*/  @P2 STG.E desc[UR50][R6.64+0x140], R9 ;  /* 0x0001400906002986 */ /* 0x0003e2000c101932 */
[----:B------:R-:W-:Y:S01]  /*8f30*/  ISETP.GT.AND P2, PT, R2, 0x8, P0 ;  /* 0x000000080200780c */ /* 0x000fe20000744270 */
[-C--:B------:R-:W-:Y:S01]  /*8f40*/  FMUL R151, R151, R23.reuse ;  /* 0x0000001797977220 */ /* 0x080fe20000400000 */
[----:B------:R-:W-:Y:S01]  /*8f50*/  ISETP.GT.AND P0, PT, R0, 0x60, PT ;  /* 0x000000600000780c */ /* 0x000fe20003f04270 */
[----:B0-----:R-:W-:Y:S01]  /*8f60*/  FMUL R3, R68, R23 ;  /* 0x0000001744037220 */ /* 0x001fe20000400000 */
[----:B------:R-:W-:Y:S01]  /*8f70*/  @P3 STG.E desc[UR50][R6.64+0x144], R67 ;  /* 0x0001444306003986 */ /* 0x000fe2000c101932 */
[----:B------:R-:W-:-:S02]  /*8f80*/  ISETP.GT.AND P3, PT, R2, 0x8, P1 ;  /* 0x000000080200780c */ /* 0x000fc40000f64270 */
[----:B------:R-:W-:Y:S02]  /*8f90*/  ISETP.GT.AND P1, PT, R0, 0x61, PT ;  /* 0x000000610000780c */ /* 0x000fe40003f24270 */
[----:B------:R-:W-:Y:S01]  /*8fa0*/  F2FP.TF32.F32.PACK_B R3, R3 ;  /* 0x00000003ff03723e */ /* 0x000fe200024050ff */
[----:B-1----:R-:W-:Y:S01]  /*8fb0*/  FMUL R9, R74, R23 ;  /* 0x000000174a097220 */ /* 0x002fe20000400000 */
[----:B------:R-:W-:-:S03]  /*8fc0*/  F2FP.TF32.F32.PACK_B R73, R73 ;  /* 0x00000049ff49723e */ /* 0x000fc600024050ff */
[----:B------:R0:W-:Y:S01]  /*8fd0*/  @P5 STG.E desc[UR50][R4.64+0x160], R3 ;  /* 0x0001600304005986 */ /* 0x0001e2000c101932 */
[C---:B------:R-:W-:Y:S02]  /*8fe0*/  ISETP.GT.AND P5, PT, R2.reuse, RZ, P0 ;  /* 0x000000ff0200720c */ /* 0x040fe400007a4270 */
[----:B------:R-:W-:Y:S01]  /*8ff0*/  F2FP.TF32.F32.PACK_B R9, R9 ;  /* 0x00000009ff09723e */ /* 0x000fe200024050ff */
[----:B------:R-:W-:Y:S01]  /*9000*/  @P4 STG.E desc[UR50][R4.64+0x164], R69 ;  /* 0x0001644504004986 */ /* 0x000fe2000c101932 */
[C---:B------:R-:W-:Y:S02]  /*9010*/  ISETP.GT.AND P4, PT, R2.reuse, RZ, P1 ;  /* 0x000000ff0200720c */ /* 0x040fe40000f84270 */
[----:B------:R-:W-:Y:S01]  /*9020*/  F2FP.TF32.F32.PACK_B R75, R75 ;  /* 0x0000004bff4b723e */ /* 0x000fe200024050ff */
[----:B------:R1:W-:Y:S01]  /*9030*/  @P2 STG.E desc[UR50][R6.64+0x160], R11 ;  /* 0x0001600b06002986 */ /* 0x0003e2000c101932 */
[----:B------:R-:W-:Y:S02]  /*9040*/  ISETP.GT.AND P2, PT, R2, 0x8, P0 ;  /* 0x000000080200780c */ /* 0x000fe40000744270 */
        /* <DEDUP_REMOVED lines=250> */
[----:B------:R-:W-:Y:S01]  /*9ff0*/  ISETP.GT.AND P0, PT, R2, 0x8, P0 ;  /* 0x000000080200780c */ /* 0x000fe20000704270 */
[----:B------:R-:W-:Y:S01]  /*a000*/  @P4 STG.E desc[UR50][R4.64+0x364], R133 ;  /* 0x0003648504004986 */ /* 0x000fe2000c101932 */
[----:B------:R-:W-:Y:S02]  /*a010*/  ISETP.GT.AND P4, PT, R0, 0xe9, PT ;  /* 0x000000e90000780c */ /* 0x000fe40003f84270 */
[----:B------:R-:W-:Y:S01]  /*a020*/  F2FP.TF32.F32.PACK_B R9, R9 ;  /* 0x00000009ff09723e */ /* 0x000fe200024050ff */
[----:B------:R1:W-:Y:S01]  /*a030*/  @P2 STG.E desc[UR50][R6.64+0x360], R11 ;  /* 0x0003600b06002986 */ /* 0x0003e2000c101932 */
[C---:B------:R-:W-:Y:S02]  /*a040*/  ISETP.GT.AND P2, PT, R2.reuse, RZ, P1 ;  /* 0x000000ff0200720c */ /* 0x040fe40000f44270 */
[----:B------:R-:W-:Y:S01]  /*a050*/  ISETP.GT.AND P1, PT, R2, 0x8, P1 ;  /* 0x000000080200780c */ /* 0x000fe20000f24270 */
[----:B0-----:R-:W-:Y:S01]  /*a060*/  FMUL R3, R136, R23 ;  /* 0x0000001788037220 */ /* 0x001fe20000400000 */
[----:B------:R-:W-:Y:S01]  /*a070*/  @P3 STG.E desc[UR50][R6.64+0x364], R135 ;  /* 0x0003648706003986 */ /* 0x000fe2000c101932 */
[----:B------:R-:W-:-:S02]  /*a080*/  ISETP.GT.AND P6, PT, R2, RZ, P4 ;  /* 0x000000ff0200720c */ /* 0x000fc400027c4270 */
[----:B------:R-:W-:Y:S02]  /*a090*/  F2FP.TF32.F32.PACK_B R139, R139 ;  /* 0x0000008bff8b723e */ /* 0x000fe400024050ff */
[----:B------:R-:W-:Y:S02]  /*a0a0*/  F2FP.TF32.F32.PACK_B R3, R3 ;  /* 0x00000003ff03723e */ /* 0x000fe400024050ff */
[----:B------:R-:W-:Y:S01]  /*a0b0*/  F2FP.TF32.F32.PACK_B R141, R141 ;  /* 0x0000008dff8d723e */ /* 0x000fe200024050ff */
[----:B-1----:R-:W-:Y:S01]  /*a0c0*/  FMUL R11, R146, R23 ;  /* 0x00000017920b7220 */ /* 0x002fe20000400000 */
[----:B------:R-:W-:Y:S01]  /*a0d0*/  ISETP.GT.AND P4, PT, R2, 0x8, P4 ;  /* 0x000000080200780c */ /* 0x000fe20002784270 */
[----:B------:R0:W-:Y:S01]  /*a0e0*/  @P5 STG.E desc[UR50][R4.64+0x380], R3 ;  /* 0x0003800304005986 */ /* 0x0001e2000c101932 */
[----:B------:R-:W-:Y:S02]  /*a0f0*/  ISETP.GT.AND P5, PT, R0, 0xe8, PT ;  /* 0x000000e80000780c */ /* 0x000fe40003fa4270 */
[----:B------:R-:W-:Y:S01]  /*a100*/  F2FP.TF32.F32.PACK_B R143, R143 ;  /* 0x0000008fff8f723e */ /* 0x000fe200024050ff */
[----:B------:R-:W-:Y:S01]  /*a110*/  @P2 STG.E desc[UR50][R4.64+0x384], R137 ;  /* 0x0003848904002986 */ /* 0x000fe2000c101932 */
[----:B------:R-:W-:-:S02]  /*a120*/  ISETP.GT.AND P3, PT, R2, RZ, P5 ;  /* 0x000000ff0200720c */ /* 0x000fc40002f64270 */
[----:B------:R-:W-:Y:S01]  /*a130*/  ISETP.GT.AND P5, PT, R2, 0x8, P5 ;  /* 0x000000080200780c */ /* 0x000fe20002fa4270 */
[----:B------:R1:W-:Y:S01]  /*a140*/  @P0 STG.E desc[UR50][R6.64+0x380], R9 ;  /* 0x0003800906000986 */ /* 0x0003e2000c101932 */
[C---:B------:R-:W-:Y:S02]  /*a150*/  ISETP.GT.AND P2, PT, R0.reuse, 0xf1, PT ;  /* 0x000000f10000780c */ /* 0x040fe40003f44270 */
[----:B------:R-:W-:Y:S01]  /*a160*/  ISETP.GT.AND P0, PT, R0, 0xf9, PT ;  /* 0x000000f90000780c */ /* 0x000fe20003f04270 */
[----:B0-----:R-:W-:Y:S01]  /*a170*/  FMUL R3, R140, R23 ;  /* 0x000000178c037220 */ /* 0x001fe20000400000 */
[----:B------:R-:W-:Y:S01]  /*a180*/  @P1 STG.E desc[UR50][R6.64+0x384], R139 ;  /* 0x0003848b06001986 */ /* 0x000fe2000c101932 */
[----:B------:R-:W-:Y:S02]  /*a190*/  ISETP.GT.AND P1, PT, R0, 0xf8, PT ;  /* 0x000000f80000780c */ /* 0x000fe40003f24270 */
[----:B------:R-:W-:Y:S02]  /*a1a0*/  F2FP.TF32.F32.PACK_B R145, R145 ;  /* 0x00000091ff91723e */ /* 0x000fe400024050ff */
[----:B------:R-:W-:Y:S01]  /*a1b0*/  F2FP.TF32.F32.PACK_B R3, R3 ;  /* 0x00000003ff03723e */ /* 0x000fe200024050ff */
[----:B-1----:R-:W-:Y:S01]  /*a1c0*/  FMUL R9, R142, R23 ;  /* 0x000000178e097220 */ /* 0x002fe20000400000 */
[----:B------:R-:W-:-:S03]  /*a1d0*/  F2FP.TF32.F32.PACK_B R11, R11 ;  /* 0x0000000bff0b723e */ /* 0x000fc600024050ff */
[----:B------:R0:W-:Y:S01]  /*a1e0*/  @P3 STG.E desc[UR50][R4.64+0x3a0], R3 ;  /* 0x0003a00304003986 */ /* 0x0001e2000c101932 */
[----:B------:R-:W-:Y:S02]  /*a1f0*/  ISETP.GT.AND P3, PT, R0, 0xf0, PT ;  /* 0x000000f00000780c */ /* 0x000fe40003f64270 */
[----:B------:R-:W-:Y:S01]  /*a200*/  F2FP.TF32.F32.PACK_B R9, R9 ;  /* 0x00000009ff09723e */ /* 0x000fe200024050ff */
[----:B------:R-:W-:Y:S01]  /*a210*/  @P6 STG.E desc[UR50][R4.64+0x3a4], R141 ;  /* 0x0003a48d04006986 */ /* 0x000fe2000c101932 */
[C---:B------:R-:W-:Y:S02]  /*a220*/  ISETP.GT.AND P6, PT, R2.reuse, RZ, P3 ;  /* 0x000000ff0200720c */ /* 0x040fe40001fc4270 */
[C---:B------:R-:W-:Y:S01]  /*a230*/  ISETP.GT.AND P3, PT, R2.reuse, 0x8, P3 ;  /* 0x000000080200780c */ /* 0x040fe20001f64270 */
[----:B------:R-:W-:Y:S01]  /*a240*/  @P5 STG.E desc[UR50][R6.64+0x3a0], R9 ;  /* 0x0003a00906005986 */ /* 0x000fe2000c101932 */
[C---:B------:R-:W-:Y:S02]  /*a250*/  ISETP.GT.AND P5, PT, R2.reuse, RZ, P2 ;  /* 0x000000ff0200720c */ /* 0x040fe400017a4270 */
[----:B------:R-:W-:Y:S01]  /*a260*/  ISETP.GT.AND P2, PT, R2, 0x8, P2 ;  /* 0x000000080200780c */ /* 0x000fe20001744270 */
[----:B0-----:R-:W-:Y:S01]  /*a270*/  FMUL R3, R144, R23 ;  /* 0x0000001790037220 */ /* 0x001fe20000400000 */
[----:B------:R-:W-:Y:S01]  /*a280*/  @P4 STG.E desc[UR50][R6.64+0x3a4], R143 ;  /* 0x0003a48f06004986 */ /* 0x000fe2000c101932 */
[----:B------:R-:W-:-:S02]  /*a290*/  ISETP.GT.AND P4, PT, R2, RZ, P0 ;  /* 0x000000ff0200720c */ /* 0x000fc40000784270 */
[C---:B------:R-:W-:Y:S02]  /*a2a0*/  ISETP.GT.AND P0, PT, R2.reuse, 0x8, P0 ;  /* 0x000000080200780c */ /* 0x040fe40000704270 */
[----:B------:R-:W-:Y:S02]  /*a2b0*/  F2FP.TF32.F32.PACK_B R3, R3 ;  /* 0x00000003ff03723e */ /* 0x000fe400024050ff */
[----:B------:R-:W-:Y:S02]  /*a2c0*/  F2FP.TF32.F32.PACK_B R147, R147 ;  /* 0x00000093ff93723e */ /* 0x000fe400024050ff */
[----:B------:R-:W-:Y:S01]  /*a2d0*/  F2FP.TF32.F32.PACK_B R13, R13 ;  /* 0x0000000dff0d723e */ /* 0x000fe200024050ff */
[----:B------:R0:W-:Y:S01]  /*a2e0*/  @P6 STG.E desc[UR50][R4.64+0x3c0], R3 ;  /* 0x0003c00304006986 */ /* 0x0001e2000c101932 */
[C---:B------:R-:W-:Y:S02]  /*a2f0*/  ISETP.GT.AND P6, PT, R2.reuse, RZ, P1 ;  /* 0x000000ff0200720c */ /* 0x040fe40000fc4270 */
[----:B------:R-:W-:Y:S01]  /*a300*/  ISETP.GT.AND P1, PT, R2, 0x8, P1 ;  /* 0x000000080200780c */ /* 0x000fe20000f24270 */
[----:B------:R-:W-:Y:S01]  /*a310*/  @P5 IMAD.MOV.U32 R2, RZ, RZ, R4 ;  /* 0x000000ffff025224 */ /* 0x000fe200078e0004 */
[----:B------:R-:W-:-:S02]  /*a320*/  F2FP.TF32.F32.PACK_B R149, R149 ;  /* 0x00000095ff95723e */ /* 0x000fc400024050ff */
[----:B------:R-:W-:Y:S02]  /*a330*/  F2FP.TF32.F32.PACK_B R15, R15 ;  /* 0x0000000fff0f723e */ /* 0x000fe400024050ff */
[----:B------:R-:W-:Y:S01]  /*a340*/  F2FP.TF32.F32.PACK_B R151, R151 ;  /* 0x00000097ff97723e */ /* 0x000fe200024050ff */
[----:B0-----:R-:W-:-:S05]  /*a350*/  @P5 IMAD.MOV.U32 R3, RZ, RZ, R5 ;  /* 0x000000ffff035224 */ /* 0x001fca00078e0005 */
[----:B------:R0:W-:Y:S02]  /*a360*/  @P5 STG.E desc[UR50][R2.64+0x3c4], R145 ;  /* 0x0003c49102005986 */ /* 0x0001e4000c101932 */
[----:B0-----:R-:W-:Y:S02]  /*a370*/  @P3 IMAD.MOV.U32 R2, RZ, RZ, R6 ;  /* 0x000000ffff023224 */ /* 0x001fe400078e0006 */
[----:B------:R-:W-:-:S05]  /*a380*/  @P3 IMAD.MOV.U32 R3, RZ, RZ, R7 ;  /* 0x000000ffff033224 */ /* 0x000fca00078e0007 */
[----:B------:R0:W-:Y:S02]  /*a390*/  @P3 STG.E desc[UR50][R2.64+0x3c0], R11 ;  /* 0x0003c00b02003986 */ /* 0x0001e4000c101932 */
[----:B0-----:R-:W-:Y:S02]  /*a3a0*/  @P2 IMAD.MOV.U32 R2, RZ, RZ, R6 ;  /* 0x000000ffff022224 */ /* 0x001fe400078e0006 */
[----:B------:R-:W-:-:S05]  /*a3b0*/  @P2 IMAD.MOV.U32 R3, RZ, RZ, R7 ;  /* 0x000000ffff032224 */ /* 0x000fca00078e0007 */
[----:B------:R0:W-:Y:S02]  /*a3c0*/  @P2 STG.E desc[UR50][R2.64+0x3c4], R147 ;  /* 0x0003c49302002986 */ /* 0x0001e4000c101932 */
[----:B0-----:R-:W-:Y:S02]  /*a3d0*/  @P6 IMAD.MOV.U32 R2, RZ, RZ, R4 ;  /* 0x000000ffff026224 */ /* 0x001fe400078e0004 */
[----:B------:R-:W-:-:S05]  /*a3e0*/  @P6 IMAD.MOV.U32 R3, RZ, RZ, R5 ;  /* 0x000000ffff036224 */ /* 0x000fca00078e0005 */
[----:B------:R0:W-:Y:S04]  /*a3f0*/  @P6 STG.E desc[UR50][R2.64+0x3e0], R13 ;  /* 0x0003e00d02006986 */ /* 0x0001e8000c101932 */
[----:B------:R1:W-:Y:S01]  /*a400*/  @P4 STG.E desc[UR50][R4.64+0x3e4], R149 ;  /* 0x0003e49504004986 */ /* 0x0003e2000c101932 */
[----:B0-----:R-:W-:Y:S02]  /*a410*/  @P1 IMAD.MOV.U32 R2, RZ, RZ, R6 ;  /* 0x000000ffff021224 */ /* 0x001fe400078e0006 */
[----:B------:R-:W-:-:S05]  /*a420*/  @P1 IMAD.MOV.U32 R3, RZ, RZ, R7 ;  /* 0x000000ffff031224 */ /* 0x000fca00078e0007 */
[----:B------:R1:W-:Y:S04]  /*a430*/  @P1 STG.E desc[UR50][R2.64+0x3e0], R15 ;  /* 0x0003e00f02001986 */ /* 0x0003e8000c101932 */
[----:B------:R1:W-:Y:S02]  /*a440*/  @P0 STG.E desc[UR50][R6.64+0x3e4], R151 ;  /* 0x0003e49706000986 */ /* 0x0003e4000c101932 */
.L_x_289:
[----:B------:R-:W-:Y:S05]  /*a450*/  BSYNC B0 ;  /* 0x0000000000007941 */ /* 0x000fea0003800000 */
.L_x_35:
[----:B-1----:R-:W-:Y:S01]  /*a460*/  IMAD.U32 R2, RZ, RZ, UR38 ;  /* 0x00000026ff027e24 */ /* 0x002fe2000f8e00ff */
[----:B------:R-:W-:Y:S01]  /*a470*/  ULDC.64 UR4, c[0x0][0x650] ;  /* 0x0001940000047ab9 */ /* 0x000fe20000000a00 */
[----:B------:R-:W-:Y:S01]  /*a480*/  IMAD.U32 R0, RZ, RZ, UR41 ;  /* 0x00000029ff007e24 */ /* 0x000fe2000f8e00ff */
[----:B------:R1:W-:Y:S01]  /*a490*/  SYNCS.ARRIVE.TRANS64.A1T0 RZ, [R160+UR46], RZ ;  /* 0x000000ffa0ff79a7 */ /* 0x0003e2000810002e */
[----:B0-----:R-:W-:Y:S01]  /*a4a0*/  IMAD.U32 R3, RZ, RZ, UR39 ;  /* 0x00000027ff037e24 */ /* 0x001fe2000f8e00ff */
[C---:B------:R-:W-:Y:S01]  /*a4b0*/  LEA R16, P0, R2.reuse, R16, 0x1 ;  /* 0x0000001002107211 */ /* 0x040fe200078008ff */
[----:B-----5:R-:W-:Y:S02]  /*a4c0*/  IMAD.MOV.U32 R18, RZ, RZ, -0x1 ;  /* 0xffffffffff127424 */ /* 0x020fe400078e00ff */
[----:B------:R-:W-:Y:S01]  /*a4d0*/  IMAD.MOV.U32 R19, RZ, RZ, -0x1 ;  /* 0xffffffffff137424 */ /* 0x000fe200078e00ff */
[----:B------:R-:W-:Y:S01]  /*a4e0*/  LEA.HI.X R17, R2, R17, R0, 0x1, P0 ;  /* 0x0000001102117211 */ /* 0x000fe200000f0c00 */
[----:B------:R-:W-:Y:S01]  /*a4f0*/  IMAD.MOV.U32 R2, RZ, RZ, -0x1 ;  /* 0xffffffffff027424 */ /* 0x000fe200078e00ff */
[----:B------:R-:W-:-:S02]  /*a500*/  ISETP.GE.U32.AND P0, PT, R16, UR4, PT ;  /* 0x0000000410007c0c */ /* 0x000fc4000bf06070 */
[----:B------:R-:W-:Y:S02]  /*a510*/  PRMT R0, RZ, 0x7610, R0 ;  /* 0x00007610ff007816 */ /* 0x000fe40000000000 */
[----:B------:R-:W-:-:S13]  /*a520*/  ISETP.GE.U32.AND.EX P0, PT, R17, UR5, PT, P0 ;  /* 0x0000000511007c0c */ /* 0x000fda000bf06100 */
[----:B-1----:R-:W-:Y:S05]  /*a530*/  @P0 BRA `(.L_x_290) ;  /* 0x00000004008c0947 */ /* 0x002fea0003800000 */
[----:B------:R-:W0:Y:S01]  /*a540*/  S2UR UR7, SR_CTAID.X ;  /* 0x00000000000779c3 */ /* 0x000e220000002500 */
[----:B------:R-:W-:Y:S01]  /*a550*/  ULDC.64 UR4, c[0x0][0x628] ;  /* 0x00018a0000047ab9 */ /* 0x000fe20000000a00 */
[----:B------:R-:W-:Y:S01]  /*a560*/  ULDC UR6, c[0x0][0x150] ;  /* 0x0000540000067ab9 */ /* 0x000fe20000000800 */
[----:B------:R-:W-:Y:S01]  /*a570*/  ISETP.NE.U32.AND P0, PT, RZ, UR4, PT ;  /* 0x00000004ff007c0c */ /* 0x000fe2000bf05070 */
[----:B------:R-:W-:Y:S01]  /*a580*/  ULDC UR15, c[0x0][0x630] ;  /* 0x00018c00000f7ab9 */ /* 0x000fe20000000800 */
[C---:B------:R-:W-:Y:S01]  /*a590*/  R2UR UR16, R16.reuse ;  /* 0x00000000101072ca */ /* 0x040fe200000e0000 */
[----:B------:R-:W-:Y:S01]  /*a5a0*/  ULDC UR18, c[0x0][0x154] ;  /* 0x0000550000127ab9 */ /* 0x000fe20000000800 */
[----:B------:R-:W-:Y:S01]  /*a5b0*/  ISETP.NE.AND.EX P0, PT, RZ, UR5, PT, P0 ;  /* 0x00000005ff007c0c */ /* 0x000fe2000bf05300 */
[----:B------:R-:W1:Y:S01]  /*a5c0*/  S2UR UR19, SR_CTAID.Y ;  /* 0x00000000001379c3 */ /* 0x000e620000002600 */
[----:B------:R-:W-:Y:S02]  /*a5d0*/  R2UR UR17, R17 ;  /* 0x00000000111172ca */ /* 0x000fe400000e0000 */
[----:B------:R-:W-:-:S02]  /*a5e0*/  R2UR UR12, R16 ;  /* 0x00000000100c72ca */ /* 0x000fc400000e0000 */
[----:B------:R-:W-:Y:S02]  /*a5f0*/  R2UR UR13, R17 ;  /* 0x00000000110d72ca */ /* 0x000fe400000e0000 */
[----:B0-----:R-:W-:-:S05]  /*a600*/  I2FP.F32.U32 R0, UR7 ;  /* 0x0000000700007c45 */ /* 0x001fca0008201000 */
[----:B------:R-:W-:-:S04]  /*a610*/  FMUL R0, R0, UR6 ;  /* 0x0000000600007c20 */ /* 0x000fc80008400000 */
[----:B------:R0:W0:Y:S01]  /*a620*/  F2I.U32.TRUNC.NTZ R2, R0 ;  /* 0x0000000000027305 */ /* 0x000022000020f000 */
[----:B-1----:R-:W-:Y:S05]  /*a630*/  @!P0 BRA `(.L_x_291) ;  /* 0x0000000000308947 */ /* 0x002fea0003800000 */
        /* <DEDUP_REMOVED lines=12> */
.L_x_291:
[----:B------:R-:W-:Y:S01]  /*a700*/  USHF.R.U64 UR6, UR12, UR15, UR13 ;  /* 0x0000000f0c067299 */ /* 0x000fe2000800120d */
[----:B0-----:R-:W-:Y:S01]  /*a710*/  I2FP.F32.U32 R0, UR19 ;  /* 0x0000001300007c45 */ /* 0x001fe20008201000 */
[----:B------:R-:W-:Y:S01]  /*a720*/  USHF.R.U32.HI UR4, URZ, UR15, UR13 ;  /* 0x0000000f3f047299 */ /* 0x000fe2000801160d */
[----:B------:R-:W-:Y:S01]  /*a730*/  R2UR UR14, R2 ;  /* 0x00000000020e72ca */ /* 0x000fe200000e0000 */
[----:B------:R-:W-:Y:S02]  /*a740*/  UIADD3 UR9, UP0, URZ, -UR6, URZ ;  /* 0x800000063f097290 */ /* 0x000fe4000ff1e03f */
[----:B------:R-:W-:Y:S01]  /*a750*/  FMUL R0, R0, UR18 ;  /* 0x0000001200007c20 */ /* 0x000fe20008400000 */
[----:B------:R-:W-:Y:S01]  /*a760*/  ULDC.64 UR12, c[0x0][0x620] ;  /* 0x00018800000c7ab9 */ /* 0x000fe20000000a00 */
[----:B------:R-:W-:Y:S01]  /*a770*/  UIADD3.X UR4, URZ, ~UR4, URZ, UP0, !UPT ;  /* 0x800000043f047290 */ /* 0x000fe200087fe43f */
[----:B------:R-:W-:Y:S01]  /*a780*/  UMOV UR10, UR16 ;  /* 0x00000010000a7c82 */ /* 0x000fe20008000000 */
[----:B------:R-:W-:-:S02]  /*a790*/  UMOV UR11, UR17 ;  /* 0x00000011000b7c82 */ /* 0x000fc40008000000 */
[----:B------:R-:W0:Y:S01]  /*a7a0*/  F2I.U32.TRUNC.NTZ R0, R0 ;  /* 0x0000000000007305 */ /* 0x000e22000020f000 */
[----:B------:R-:W-:Y:S02]  /*a7b0*/  UIMAD UR4, UR4, UR12, URZ ;  /* 0x0000000c040472a4 */ /* 0x000fe4000f8e023f */
[----:B------:R-:W-:Y:S02]  /*a7c0*/  UIMAD.WIDE.U32 UR10, UR9, UR12, UR10 ;  /* 0x0000000c090a72a5 */ /* 0x000fe4000f8e000a */
[----:B------:R-:W-:Y:S01]  /*a7d0*/  UIMAD UR9, UR9, UR13, UR4 ;  /* 0x0000000d090972a4 */ /* 0x000fe2000f8e0204 */
[----:B------:R-:W-:Y:S01]  /*a7e0*/  ULDC UR22, c[0x0][0x658] ;  /* 0x0001960000167ab9 */ /* 0x000fe20000000800 */
[----:B------:R-:W-:Y:S02]  /*a7f0*/  UMOV UR12, 0xffffffff ;  /* 0xffffffff000c7882 */ /* 0x000fe40000000000 */
[----:B------:R-:W-:Y:S01]  /*a800*/  UIADD3 UR11, UR11, UR9, URZ ;  /* 0x000000090b0b7290 */ /* 0x000fe2000fffe03f */
[----:B------:R-:W-:Y:S01]  /*a810*/  ULDC UR13, c[0x0][0x618] ;  /* 0x00018600000d7ab9 */ /* 0x000fe20000000800 */
[----:B------:R-:W-:Y:S01]  /*a820*/  ULDC.64 UR4, c[0x0][0x640] ;  /* 0x0001900000047ab9 */ /* 0x000fe20000000a00 */
[----:B------:R-:W-:Y:S01]  /*a830*/  USHF.L.U32 UR18, UR12, UR22, URZ ;  /* 0x000000160c127299 */ /* 0x000fe2000800063f */
[----:B------:R-:W-:Y:S01]  /*a840*/  ISETP.NE.U32.AND P0, PT, RZ, UR4, PT ;  /* 0x00000004ff007c0c */ /* 0x000fe2000bf05070 */
[----:B------:R-:W-:Y:S01]  /*a850*/  USHF.R.U64 UR12, UR10, UR13, UR11 ;  /* 0x0000000d0a0c7299 */ /* 0x000fe2000800120b */
[----:B0-----:R-:W-:Y:S01]  /*a860*/  R2UR UR16, R0 ;  /* 0x00000000001072ca */ /* 0x001fe200000e0000 */
[----:B------:R-:W-:Y:S01]  /*a870*/  USHF.R.U32.HI UR10, URZ, UR13, UR11 ;  /* 0x0000000d3f0a7299 */ /* 0x000fe2000801160b */
[----:B------:R-:W-:Y:S01]  /*a880*/  ISETP.NE.AND.EX P0, PT, RZ, UR5, PT, P0 ;  /* 0x00000005ff007c0c */ /* 0x000fe2000bf05300 */
[----:B------:R-:W-:Y:S01]  /*a890*/  ULDC UR17, c[0x0][0x608] ;  /* 0x0001820000117ab9 */ /* 0x000fe20000000800 */
[----:B------:R-:W-:-:S02]  /*a8a0*/  ULOP3.LUT UR23, URZ, UR18, URZ, 0x33, !UPT ;  /* 0x000000123f177292 */ /* 0x000fc4000f8e333f */
[----:B------:R-:W-:Y:S02]  /*a8b0*/  USHF.R.U64 UR18, UR12, UR17, UR10 ;  /* 0x000000110c127299 */ /* 0x000fe4000800120a */
[----:B------:R-:W-:Y:S01]  /*a8c0*/  USHF.R.U32.HI UR10, URZ, UR17, UR10 ;  /* 0x000000113f0a7299 */ /* 0x000fe2000801160a */
[----:B------:R-:W-:Y:S01]  /*a8d0*/  UMOV UR20, 0x1 ;  /* 0x0000000100147882 */ /* 0x000fe20000000000 */
[----:B------:R-:W-:Y:S02]  /*a8e0*/  UIADD3 UR14, -UR14, URZ, URZ ;  /* 0x0000003f0e0e7290 */ /* 0x000fe4000fffe13f */
[----:B------:R-:W-:Y:S02]  /*a8f0*/  USHF.L.U32 UR13, UR20, UR22, URZ ;  /* 0x00000016140d7299 */ /* 0x000fe4000800063f */
[----:B------:R-:W-:Y:S01]  /*a900*/  USHF.R.U64 UR20, UR18, UR22, UR10 ;  /* 0x0000001612147299 */ /* 0x000fe2000800120a */
[----:B------:R-:W-:Y:S01]  /*a910*/  ULDC UR15, c[0x0][0x144] ;  /* 0x00005100000f7ab9 */ /* 0x000fe20000000800 */
[----:B------:R-:W-:Y:S01]  /*a920*/  ULDC UR8, c[0x0][0x600] ;  /* 0x0001800000087ab9 */ /* 0x000fe20000000800 */
[----:B------:R-:W-:-:S02]  /*a930*/  UIADD3 UR21, -UR16, URZ, URZ ;  /* 0x0000003f10157290 */ /* 0x000fc4000fffe13f */
[----:B------:R-:W-:Y:S02]  /*a940*/  USHF.R.U32.HI UR17, URZ, UR22, UR10 ;  /* 0x000000163f117299 */ /* 0x000fe4000801160a */
[----:B------:R-:W-:Y:S02]  /*a950*/  UIADD3 UR9, UR8, -0x1, URZ ;  /* 0xffffffff08097890 */ /* 0x000fe4000fffe03f */
[----:B------:R-:W-:Y:S01]  /*a960*/  UIMAD UR22, UR15, UR14, UR7 ;  /* 0x0000000e0f1672a4 */ /* 0x000fe2000f8e0207 */
[----:B------:R-:W-:Y:S01]  /*a970*/  ULDC UR26, c[0x0][0x148] ;  /* 0x00005200001a7ab9 */ /* 0x000fe20000000800 */
[----:B------:R-:W-:Y:S01]  /*a980*/  ULDC UR24, c[0x0][0x648] ;  /* 0x0001920000187ab9 */ /* 0x000fe20000000800 */
[----:B------:R-:W-:Y:S01]  /*a990*/  ULDC UR25, c[0x0][0x638] ;  /* 0x00018e0000197ab9 */ /* 0x000fe20000000800 */
        /* <DEDUP_REMOVED lines=12> */
.L_x_292:
[----:B------:R-:W-:Y:S01]  /*aa60*/  UISETP.NE.AND UP0, UPT, UR40, URZ, UPT ;  /* 0x0000003f2800728c */ /* 0x000fe2000bf05270 */
[----:B------:R-:W-:Y:S01]  /*aa70*/  IMAD.MOV.U32 R0, RZ, RZ, 0x1 ;  /* 0x00000001ff007424 */ /* 0x000fe200078e00ff */
[----:B------:R-:W-:Y:S01]  /*aa80*/  USHF.R.U64 UR4, UR16, UR24, UR17 ;  /* 0x0000001810047299 */ /* 0x000fe20008001211 */
[----:B------:R-:W-:Y:S01]  /*aa90*/  IMAD.U32 R19, RZ, RZ, UR6 ;  /* 0x00000006ff137e24 */ /* 0x000fe2000f8e00ff */
[----:B------:R-:W-:Y:S02]  /*aaa0*/  ULOP3.LUT UR18, UR18, UR23, URZ, 0xc0, !UPT ;  /* 0x0000001712127292 */ /* 0x000fe4000f8ec03f */
[----:B------:R-:W-:Y:S02]  /*aab0*/  UIADD3 UR5, -UR4, URZ, URZ ;  /* 0x0000003f04057290 */ /* 0x000fe4000fffe13f */
[----:B------:R-:W-:Y:S02]  /*aac0*/  ULOP3.LUT UR9, UR12, UR9, URZ, 0xc0, !UPT ;  /* 0x000000090c097292 */ /* 0x000fe4000f8ec03f */
[----:B------:R-:W-:-:S02]  /*aad0*/  UIMAD UR4, UR13, UR4, UR18 ;  /* 0x000000040d0472a4 */ /* 0x000fc4000f8e0212 */
[----:B------:R-:W-:Y:S02]  /*aae0*/  @UP0 UIMAD UR22, UR26, UR21, UR19 ;  /* 0x000000151a1602a4 */ /* 0x000fe4000f8e0213 */
[----:B------:R-:W-:Y:S01]  /*aaf0*/  UIMAD UR5, UR5, UR25, UR20 ;  /* 0x00000019050572a4 */ /* 0x000fe2000f8e0214 */
[----:B------:R-:W-:Y:S02]  /*ab00*/  ULDC UR7, c[0x0][0x610] ;  /* 0x0001840000077ab9 */ /* 0x000fe40000000800 */
[----:B------:R-:W-:Y:S02]  /*ab10*/  UIMAD UR4, UR4, UR7, UR22 ;  /* 0x00000007040472a4 */ /* 0x000fe4000f8e0216 */
[----:B------:R-:W-:-:S04]  /*ab20*/  UIMAD UR5, UR5, UR8, UR9 ;  /* 0x00000008050572a4 */ /* 0x000fc8000f8e0209 */
[----:B------:R-:W-:Y:S02]  /*ab30*/  USEL UR7, UR5, UR4, !UP0 ;  /* 0x0000000405077287 */ /* 0x000fe4000c000000 */
[----:B------:R-:W-:-:S04]  /*ab40*/  USEL UR4, UR4, UR5, !UP0 ;  /* 0x0000000504047287 */ /* 0x000fc8000c000000 */
[----:B------:R-:W-:Y:S02]  /*ab50*/  IMAD.U32 R2, RZ, RZ, UR7 ;  /* 0x00000007ff027e24 */ /* 0x000fe4000f8e00ff */
[----:B------:R-:W-:-:S07]  /*ab60*/  IMAD.U32 R18, RZ, RZ, UR4 ;  /* 0x00000004ff127e24 */ /* 0x000fce000f8e00ff */
.L_x_290:
[----:B------:R-:W-:Y:S02]  /*ab70*/  LOP3.LUT P0, RZ, R0, 0xff, RZ, 0xc0, !PT ;  /* 0x000000ff00ff7812 */ /* 0x000fe4000780c0ff */
[----:B------:R-:W-:-:S11]  /*ab80*/  LOP3.LUT R172, R172, 0x1, RZ, 0x3c, !PT ;  /* 0x00000001acac7812 */ /* 0x000fd600078e3cff */
[----:B------:R-:W-:Y:S05]  /*ab90*/  @P0 BRA `(.L_x_293) ;  /* 0xffffff6800e80947 */ /* 0x000fea000383ffff */
[----:B------:R-:W-:Y:S05]  /*aba0*/  EXIT ;  /* 0x000000000000794d */ /* 0x000fea0003800000 */
.L_x_16:
[----:B------:R-:W-:-:S08]  /*abb0*/  ISETP.NE.AND P0, PT, RZ, UR6, PT ;  /* 0x00000006ff007c0c */ /* 0x000fd0000bf05270 */
[----:B-----5:R-:W0:-:S00]  /*abc0*/  USETMAXREG.DEALLOC.CTAPOOL 0x28 ;  /* 0x00000028000079c8 */ /* 0x020e0000080e0500 */
[----:B------:R-:W-:Y:S05]  /*abd0*/  @P0 EXIT ;  /* 0x000000000000094d */ /* 0x000fea0003800000 */
[----:B0-----:R-:W-:Y:S01]  /*abe0*/  LOP3.LUT P0, RZ, R0, 0xff, RZ, 0xc0, !PT ;  /* 0x000000ff00ff7812 */ /* 0x001fe2000780c0ff */
[----:B------:R-:W-:Y:S02]  /*abf0*/  IMAD.MOV.U32 R0, RZ, RZ, 0x1 ;  /* 0x00000001ff007424 */ /* 0x000fe400078e00ff */
[----:B------:R-:W-:-:S10]  /*ac00*/  IMAD.MOV.U32 R8, RZ, RZ, RZ ;  /* 0x000000ffff087224 */ /* 0x000fd400078e00ff */
[----:B------:R-:W-:Y:S05]  /*ac10*/  @!P0 BRA `(.L_x_294) ;  /* 0x0000000c00608947 */ /* 0x000fea0003800000 */
[----:B------:R-:W0:Y:S01]  /*ac20*/  S2R R11, SR_CgaCtaId ;  /* 0x00000000000b7919 */ /* 0x000e220000008800 */
[----:B------:R-:W-:Y:S01]  /*ac30*/  LOP3.LUT P0, RZ, R3, 0x1f, RZ, 0xc0, !PT ;  /* 0x0000001f03ff7812 */ /* 0x000fe2000780c0ff */
[----:B------:R-:W-:Y:S01]  /*ac40*/  ULDC UR5, c[0x0][0x658] ;  /* 0x0001960000057ab9 */ /* 0x000fe20000000800 */
[----:B------:R-:W-:Y:S01]  /*ac50*/  UMOV UR6, 0xffffffff ;  /* 0xffffffff00067882 */ /* 0x000fe20000000000 */
[----:B------:R-:W-:Y:S01]  /*ac60*/  BSSY B0, `(.L_x_294) ;  /* 0x00000d3000007945 */ /* 0x000fe20003800000 */
[----:B------:R-:W-:Y:S01]  /*ac70*/  USHF.L.U32 UR6, UR6, UR5, URZ ;  /* 0x0000000506067299 */ /* 0x000fe2000800063f */
[C---:B------:R-:W-:Y:S01]  /*ac80*/  ISETP.NE.AND P3, PT, R4.reuse, RZ, PT ;  /* 0x000000ff0400720c */ /* 0x040fe20003f65270 */
[----:B------:R-:W-:Y:S01]  /*ac90*/  IMAD.MOV.U32 R10, RZ, RZ, 0x1 ;  /* 0x00000001ff0a7424 */ /* 0x000fe200078e00ff */
[----:B------:R-:W-:Y:S01]  /*aca0*/  ISETP.NE.OR P0, PT, R4, RZ, !P0 ;  /* 0x000000ff0400720c */ /* 0x000fe20004705670 */
[----:B------:R-:W-:Y:S01]  /*acb0*/  IMAD.MOV.U32 R0, RZ, RZ, 0x1 ;  /* 0x00000001ff007424 */ /* 0x000fe200078e00ff */
[----:B------:R-:W-:Y:S01]  /*acc0*/  ULDC UR4, c[0x0][0x600] ;  /* 0x0001800000047ab9 */ /* 0x000fe20000000800 */
[----:B------:R-:W-:Y:S01]  /*acd0*/  IMAD.MOV.U32 R8, RZ, RZ, RZ ;  /* 0x000000ffff087224 */ /* 0x000fe200078e00ff */
[----:B------:R-:W-:Y:S01]  /*ace0*/  UMOV UR7, 0x1 ;  /* 0x0000000100077882 */ /* 0x000fe20000000000 */
[----:B------:R-:W-:-:S02]  /*acf0*/  UIADD3 UR21, UR37, 0x1, URZ ;  /* 0x0000000125157890 */ /* 0x000fc4000fffe03f */
[----:B------:R-:W-:Y:S02]  /*ad00*/  ULOP3.LUT UR13, UR42, 0x2, URZ, 0xfc, !UPT ;  /* 0x000000022a0d7892 */ /* 0x000fe4000f8efc3f */
[----:B------:R-:W-:Y:S02]  /*ad10*/  UIADD3 UR4, UR4, -0x1, URZ ;  /* 0xffffffff04047890 */ /* 0x000fe4000fffe03f */
[----:B------:R-:W-:Y:S02]  /*ad20*/  USHF.L.U32 UR5, UR7, UR5, URZ ;  /* 0x0000000507057299 */ /* 0x000fe4000800063f */
[----:B------:R-:W-:Y:S01]  /*ad30*/  ULOP3.LUT UR6, URZ, UR6, URZ, 0x33, !UPT ;  /* 0x000000063f067292 */ /* 0x000fe2000f8e333f */
[----:B------:R-:W-:Y:S01]  /*ad40*/  ULDC.64 UR30, c[0x0][0x198] ;  /* 0x00006600001e7ab9 */ /* 0x000fe20000000a00 */
[C---:B0-----:R-:W-:Y:S02]  /*ad50*/  IMAD.SHL.U32 R9, R11.reuse, 0x20, RZ ;  /* 0x000000200b097824 */ /* 0x041fe400078e00ff */
[----:B------:R-:W-:-:S03]  /*ad60*/  IMAD.SHL.U32 R11, R11, 0x400, RZ ;  /* 0x000004000b0b7824 */ /* 0x000fc600078e00ff */
[----:B------:R-:W-:-:S07]  /*ad70*/  LOP3.LUT R9, R9, 0xe0, RZ, 0xc0, !PT ;  /* 0x000000e009097812 */ /* 0x000fce00078ec0ff */
.L_x_306:
[----:B------:R-:W-:-:S03]  /*ad80*/  UMOV UR7, 0xffffffff ;  /* 0xffffffff00077882 */ /* 0x000fc60000000000 */
[----:B------:R-:W-:Y:S05]  /*ad90*/  BRA.DIV UR7, `(.L_x_295) ;  /* 0x0000000e07d07947 */ /* 0x000fea000b800000 */
[----:B------:R-:W-:-:S13]  /*ada0*/  ELECT P6, URZ, PT ;  /* 0x00000000003f782f */ /* 0x000fda00038c0000 */
.L_x_317:
[----:B------:R-:W0:Y:S01]  /*adb0*/  LDC R3, c[0x0][0x28c] ;  /* 0x0000a300ff037b82 */ /* 0x000e220000000800 */
[----:B------:R-:W-:Y:S01]  /*adc0*/  BSSY B1, `(.L_x_296) ;  /* 0x0000047000017945 */ /* 0x000fe20003800000 */
[----:B0-----:R-:W-:-:S13]  /*add0*/  ISETP.LT.OR P6, PT, R3, 0x1, !P6 ;  /* 0x000000010300780c */ /* 0x001fda00077c1670 */
[----:B------:R-:W-:Y:S05]  /*ade0*/  @P6 BRA `(.L_x_297) ;  /* 0x0000000400106947 */ /* 0x000fea0003800000 */
[----:B------:R-:W-:Y:S02]  /*adf0*/  IMAD R6, R2, 0x100, R9 ;  /* 0x0000010002067824 */ /* 0x000fe400078e0209 */
[----:B------:R-:W-:Y:S02]  /*ae00*/  IMAD.SHL.U32 R18, R18, 0x40, RZ ;  /* 0x0000004012127824 */ /* 0x000fe400078e00ff */
[----:B------:R-:W-:Y:S02]  /*ae10*/  IMAD.MOV.U32 R12, RZ, RZ, RZ ;  /* 0x000000ffff0c7224 */ /* 0x000fe400078e00ff */
[----:B------:R-:W-:Y:S02]  /*ae20*/  IMAD.U32 R14, RZ, RZ, UR21 ;  /* 0x00000015ff0e7e24 */ /* 0x000fe4000f8e00ff */
[----:B------:R-:W-:Y:S02]  /*ae30*/  IMAD.MOV.U32 R2, RZ, RZ, R0 ;  /* 0x000000ffff027224 */ /* 0x000fe400078e0000 */
[----:B------:R-:W-:-:S07]  /*ae40*/  IMAD.MOV.U32 R3, RZ, RZ, R8 ;  /* 0x000000ffff037224 */ /* 0x000fce00078e0008 */
.L_x_301:
[----:B------:R-:W0:Y:S01]  /*ae50*/  S2R R5, SR_CgaCtaId ;  /* 0x0000000000057919 */ /* 0x000e220000008800 */
[----:B------:R-:W-:-:S04]  /*ae60*/  MOV R4, 0x400 ;  /* 0x0000040000047802 */ /* 0x000fc80000000f00 */
[----:B0-----:R-:W-:Y:S02]  /*ae70*/  LEA R13, R5, R4, 0x18 ;  /* 0x00000004050d7211 */ /* 0x001fe400078ec0ff */
[----:B------:R-:W-:Y:S01]  /*ae80*/  SHF.L.U32 R4, R2, 0x1f, RZ ;  /* 0x0000001f02047819 */ /* 0x000fe200000006ff */
[----:B------:R-:W0:Y:S02]  /*ae90*/  @!P3 LDC R5, c[0x0][0x500] ;  /* 0x00014000ff05bb82 */ /* 0x000e240000000800 */
[----:B------:R-:W-:-:S04]  /*aea0*/  IMAD R7, R3, 0x8, R13 ;  /* 0x0000000803077824 */ /* 0x000fc800078e020d */
[----:B------:R-:W1:Y:S02]  /*aeb0*/  SYNCS.PHASECHK.TRANS64.TRYWAIT P1, [R7+URZ+0x10], R4 ;  /* 0x00001004070075a7 */ /* 0x000e64000802017f */
[----:B-1----:R-:W-:Y:S05]  /*aec0*/  @!P1 BRA `(.L_x_298) ;  /* 0x0000000c00a49947 */ /* 0x002fea0003800000 */
.L_x_318:
[----:B------:R-:W-:Y:S01]  /*aed0*/  UPRMT UR7, UR13, 0x9910, URZ ;  /* 0x000099100d077896 */ /* 0x000fe2000800003f */
[----:B0-----:R0:W-:Y:S03]  /*aee0*/  @!P3 SYNCS.ARRIVE.TRANS64 RZ, [R7+URZ], R5 ;  /* 0x0000000507ffb9a7 */ /* 0x0011e6000800003f */
[----:B------:R-:W-:-:S06]  /*aef0*/  UISETP.NE.AND UP0, UPT, UR7, 0x2, UPT ;  /* 0x000000020700788c */ /* 0x000fcc000bf05270 */
[----:B------:R-:W-:-:S13]  /*af00*/  PLOP3.LUT P1, PT, PT, PT, UP0, 0x80, 0x0 ;  /* 0x000000000000781c */ /* 0x000fda0003f2f008 */
[----:B0-----:R-:W-:Y:S05]  /*af10*/  @P1 BRA `(.L_x_299) ;  /* 0x0000000000041947 */ /* 0x001fea0003800000 */
[----:B------:R-:W-:Y:S01]  /*af20*/  BPT.TRAP 0x1 ;  /* 0x000000040000795c */ /* 0x000fe20000300000 */
.L_x_299:
[----:B------:R-:W-:Y:S05]  /*af30*/  @P0 BRA `(.L_x_300) ;  /* 0x0000000000040947 */ /* 0x000fea0003800000 */
[----:B------:R-:W-:Y:S01]  /*af40*/  BPT.TRAP 0x1 ;  /* 0x000000040000795c */ /* 0x000fe20000300000 */
.L_x_300:
[----:B-1----:R-:W-:Y:S01]  /*af50*/  IMAD.SHL.U32 R4, R3, 0x4000, RZ ;  /* 0x0000400003047824 */ /* 0x002fe200078e00ff */
[----:B------:R-:W-:Y:S01]  /*af60*/  R2UR UR34, R12 ;  /* 0x000000000c2272ca */ /* 0x000fe200000e0000 */
[----:B------:R-:W-:Y:S01]  /*af70*/  VIADD R14, R14, 0xffffffff ;  /* 0xffffffff0e0e7836 */ /* 0x000fe20000000000 */
[----:B------:R-:W-:Y:S01]  /*af80*/  R2UR UR33, R7 ;  /* 0x00000000072172ca */ /* 0x000fe200000e0000 */
[----:B------:R-:W-:Y:S01]  /*af90*/  IMAD.IADD R5, R13, 0x1, R4 ;  /* 0x000000010d057824 */ /* 0x000fe200078e0204 */
[----:B------:R-:W-:Y:S01]  /*afa0*/  LOP3.LUT R4, R4, 0x1c00, R11, 0xf8, !PT ;  /* 0x00001c0004047812 */ /* 0x000fe200078ef80b */
[----:B------:R-:W-:Y:S01]  /*afb0*/  UIADD3 UR14, UP0, UR30, 0xf0, URZ ;  /* 0x000000f01e0e7890 */ /* 0x000fe2000ff1e03f */
[----:B------:R-:W-:Y:S01]  /*afc0*/  R2UR UR36, R19 ;  /* 0x00000000132472ca */ /* 0x000fe200000e0000 */
[----:B------:R-:W-:Y:S01]  /*afd0*/  UIADD3 UR44, UP1, UR30, 0x1f0, URZ ;  /* 0x000001f01e2c7890 */ /* 0x000fe2000ff3e03f */
[----:B------:R-:W-:Y:S01]  /*afe0*/  R2UR UR24, R5 ;  /* 0x00000000051872ca */ /* 0x000fe200000e0000 */
[----:B------:R-:W-:Y:S01]  /*aff0*/  IMAD R4, R4, 0x4, R13 ;  /* 0x0000000404047824 */ /* 0x000fe200078e020d */
[----:B------:R-:W-:Y:S01]  /*b000*/  R2UR UR35, R18 ;  /* 0x00000000122372ca */ /* 0x000fe200000e0000 */
[----:B------:R-:W-:Y:S01]  /*b010*/  UIADD3.X UR15, URZ, UR31, URZ, UP0, !UPT ;  /* 0x0000001f3f0f7290 */ /* 0x000fe200087fe43f */
[----:B------:R-:W-:Y:S01]  /*b020*/  R2UR UR19, R6 ;  /* 0x00000000061372ca */ /* 0x000fe200000e0000 */
[----:B------:R-:W-:Y:S01]  /*b030*/  UIADD3 UR26, UR34, 0x20, URZ ;  /* 0x00000020221a7890 */ /* 0x000fe2000fffe03f */
[----:B------:R-:W-:Y:S01]  /*b040*/  R2UR UR8, R4 ;  /* 0x00000000040872ca */ /* 0x000fe200000e0000 */
[----:B------:R-:W-:Y:S01]  /*b050*/  UIADD3.X UR45, URZ, UR31, URZ, UP1, !UPT ;  /* 0x0000001f3f2d7290 */ /* 0x000fe20008ffe43f */
[----:B------:R-:W-:Y:S01]  /*b060*/  ISETP.GT.AND P2, PT, R14, 0x1, PT ;  /* 0x000000010e00780c */ /* 0x000fe20003f44270 */
[----:B------:R-:W-:Y:S01]  /*b070*/  VIADD R3, R3, 0x1 ;  /* 0x0000000103037836 */ /* 0x000fe20000000000 */
[----:B------:R-:W-:Y:S01]  /*b080*/  UMOV UR22, 0x0 ;  /* 0x0000000000167882 */ /* 0x000fe20000000000 */
[----:B------:R-:W-:Y:S01]  /*b090*/  UMOV UR23, 0x10000000 ;  /* 0x1000000000177882 */ /* 0x000fe20000000000 */
[----:B------:R-:W-:Y:S01]  /*b0a0*/  UMOV UR25, UR33 ;  /* 0x0000002100197c82 */ /* 0x000fe20008000000 */
[----:B------:R-:W-:Y:S01]  /*b0b0*/  UIADD3 UR32, UR24, 0x100, URZ ;  /* 0x0000010018207890 */ /* 0x000fe2000fffe03f */
[----:B------:R-:W-:Y:S01]  /*b0c0*/  ISETP.NE.AND P1, PT, R3, 0x2, PT ;  /* 0x000000020300780c */ /* 0x000fe20003f25270 */
[----:B------:R-:W-:Y:S01]  /*b0d0*/  UIADD3 UR24, UR24, 0x2100, URZ ;  /* 0x0000210018187890 */ /* 0x000fe2000fffe03f */
[----:B------:R-:W-:Y:S01]  /*b0e0*/  VIADD R12, R12, 0x40 ;  /* 0x000000400c0c7836 */ /* 0x000fe20000000000 */
[----:B------:R-:W-:Y:S01]  /*b0f0*/  UMOV UR28, UR36 ;  /* 0x00000024001c7c82 */ /* 0x000fe20008000000 */
[----:B------:R-:W-:Y:S01]  /*b100*/  UMOV UR27, UR35 ;  /* 0x00000023001b7c82 */ /* 0x000fe20008000000 */
[----:B------:R-:W-:Y:S01]  /*b110*/  UIADD3 UR16, UR8, 0x8100, URZ ;  /* 0x0000810008107890 */ /* 0x000fe2000fffe03f */
[----:B------:R-:W-:Y:S01]  /*b120*/  SEL R5, RZ, 0x1, P1 ;  /* 0x00000001ff057807 */ /* 0x000fe20000800000 */
[----:B------:R-:W-:Y:S01]  /*b130*/  UIADD3 UR8, UR8, 0x10100, URZ ;  /* 0x0001010008087890 */ /* 0x000fe2000fffe03f */
[----:B------:R0:W-:Y:S01]  /*b140*/  UTMALDG.3D [UR32], [UR14], desc[UR22] ;  /* 0x000016200e0075b4 */ /* 0x0001e20008011000 */
[----:B------:R-:W-:Y:S01]  /*b150*/  UMOV UR7, 0xff0000 ;  /* 0x00ff000000077882 */ /* 0x000fe20000000000 */
[----:B------:R-:W-:Y:S01]  /*b160*/  UMOV UR17, UR33 ;  /* 0x0000002100117c82 */ /* 0x000fe20008000000 */
[----:B------:R-:W-:Y:S01]  /*b170*/  UMOV UR18, UR34 ;  /* 0x0000002200127c82 */ /* 0x000fe20008000000 */
[----:B------:R-:W-:Y:S01]  /*b180*/  UMOV UR20, UR36 ;  /* 0x0000002400147c82 */ /* 0x000fe20008000000 */
[----:B------:R-:W-:Y:S01]  /*b190*/  UMOV UR9, UR33 ;  /* 0x0000002100097c82 */ /* 0x000fe20008000000 */
[----:B------:R-:W-:Y:S01]  /*b1a0*/  UMOV UR11, UR19 ;  /* 0x00000013000b7c82 */ /* 0x000fe20008000000 */
[----:B------:R-:W-:Y:S01]  /*b1b0*/  UMOV UR12, UR36 ;  /* 0x00000024000c7c82 */ /* 0x000fe20008000000 */
[----:B------:R0:W-:Y:S01]  /*b1c0*/  UTMALDG.3D [UR24], [UR14], desc[UR22] ;  /* 0x000016180e0075b4 */ /* 0x0001e20008011000 */
[----:B------:R-:W-:Y:S01]  /*b1d0*/  UMOV UR10, UR26 ;  /* 0x0000001a000a7c82 */ /* 0x000fe20008000000 */
[----:B------:R-:W-:-:S02]  /*b1e0*/  LOP3.LUT R2, R2, R5, RZ, 0x3c, !PT ;  /* 0x0000000502027212 */ /* 0x000fc400078e3cff */
[----:B------:R-:W-:Y:S01]  /*b1f0*/  SEL R3, R3, RZ, P1 ;  /* 0x000000ff03037207 */ /* 0x000fe20000800000 */
[----:B------:R0:W-:Y:S01]  /*b200*/  UTMALDG.3D.MULTICAST [UR16], [UR44], UR7, desc[UR22] ;  /* 0x000016102c0073b4 */ /* 0x0001e20008011807 */
[----:B------:R0:W-:Y:S02]  /*b210*/  UTMALDG.3D.MULTICAST [UR8], [UR44], UR7, desc[UR22] ;  /* 0x000016082c0073b4 */ /* 0x0001e40008011807 */
[----:B0-----:R-:W-:Y:S05]  /*b220*/  @P2 BRA `(.L_x_301) ;  /* 0xfffffffc00082947 */ /* 0x001fea000383ffff */
.L_x_297:
[----:B------:R-:W-:Y:S05]  /*b230*/  BSYNC B1 ;  /* 0x0000000000017941 */ /* 0x000fea0003800000 */
.L_x_296:
[----:B------:R-:W-:Y:S01]  /*b240*/  LOP3.LUT P4, RZ, R10, 0xff, RZ, 0xc0, !PT ;  /* 0x000000ff0aff7812 */ /* 0x000fe2000788c0ff */
[----:B------:R-:W-:Y:S01]  /*b250*/  VIADD R8, R8, UR37 ;  /* 0x0000002508087c36 */ /* 0x000fe20008000000 */
[----:B------:R-:W-:Y:S01]  /*b260*/  ULDC.64 UR8, c[0x0][0x650] ;  /* 0x0001940000087ab9 */ /* 0x000fe20000000a00 */
[----:B------:R-:W-:Y:S01]  /*b270*/  BSSY B1, `(.L_x_302) ;  /* 0x000006f000017945 */ /* 0x000fe20003800000 */
[----:B------:R-:W-:Y:S01]  /*b280*/  IMAD.MOV.U32 R18, RZ, RZ, -0x1 ;  /* 0xffffffffff127424 */ /* 0x000fe200078e00ff */
[----:B------:R-:W-:Y:S01]  /*b290*/  PRMT R10, RZ, 0x7610, R10 ;  /* 0x00007610ff0a7816 */ /* 0x000fe2000000000a */
[----:B------:R-:W-:Y:S01]  /*b2a0*/  IMAD.MOV.U32 R19, RZ, RZ, -0x1 ;  /* 0xffffffffff137424 */ /* 0x000fe200078e00ff */
[C---:B------:R-:W-:Y:S02]  /*b2b0*/  ISETP.GT.U32.AND P1, PT, R8.reuse, 0x1, PT ;  /* 0x000000010800780c */ /* 0x040fe40003f24070 */
[----:B------:R-:W-:Y:S02]  /*b2c0*/  SHF.R.U32.HI R2, RZ, 0x1, R8 ;  /* 0x00000001ff027819 */ /* 0x000fe40000011608 */
[----:B------:R-:W-:-:S02]  /*b2d0*/  LOP3.LUT R8, R8, 0x1, RZ, 0xc0, !PT ;  /* 0x0000000108087812 */ /* 0x000fc400078ec0ff */
[----:B------:R-:W0:Y:S01]  /*b2e0*/  @P4 S2R R4, SR_CgaCtaId ;  /* 0x0000000000044919 */ /* 0x000e220000008800 */
[----:B------:R-:W-:Y:S02]  /*b2f0*/  @P4 MOV R3, 0x400 ;  /* 0x0000040000034802 */ /* 0x000fe40000000f00 */
[----:B------:R-:W-:-:S04]  /*b300*/  LOP3.LUT R2, R2, 0x1, RZ, 0xc0, !PT ;  /* 0x0000000102027812 */ /* 0x000fc800078ec0ff */
[----:B------:R-:W-:Y:S02]  /*b310*/  ISETP.NE.U32.AND P2, PT, R2, 0x1, PT ;  /* 0x000000010200780c */ /* 0x000fe40003f45070 */
[----:B0-----:R-:W-:Y:S01]  /*b320*/  @P4 LEA R3, R4, R3, 0x18 ;  /* 0x0000000304034211 */ /* 0x001fe200078ec0ff */
[----:B------:R-:W-:-:S03]  /*b330*/  IMAD.U32 R4, RZ, RZ, UR37 ;  /* 0x00000025ff047e24 */ /* 0x000fc6000f8e00ff */
[----:B------:R0:W-:Y:S01]  /*b340*/  @P4 SYNCS.ARRIVE.TRANS64.A1T0 RZ, [R3+URZ+0x58], RZ ;  /* 0x000058ff03ff49a7 */ /* 0x0001e2000810003f */
[----:B------:R-:W-:Y:S02]  /*b350*/  IADD3 R16, P4, R16, UR38, RZ ;  /* 0x0000002610107c10 */ /* 0x000fe4000ff9e0ff */
[----:B------:R-:W-:Y:S02]  /*b360*/  ISETP.LT.U32.AND P1, PT, R4, 0x2, P1 ;  /* 0x000000020400780c */ /* 0x000fe40000f21070 */
[----:B------:R-:W-:Y:S02]  /*b370*/  IADD3.X R17, R17, UR41, RZ, P4, !PT ;  /* 0x0000002911117c10 */ /* 0x000fe4000a7fe4ff */
[----:B------:R-:W-:Y:S02]  /*b380*/  ISETP.GE.U32.AND P4, PT, R16, UR8, PT ;  /* 0x0000000810007c0c */ /* 0x000fe4000bf86070 */
[----:B0-----:R-:W-:Y:S02]  /*b390*/  SEL R3, RZ, 0x1, !P1 ;  /* 0x00000001ff037807 */ /* 0x001fe40004800000 */
[----:B------:R-:W-:-:S02]  /*b3a0*/  ISETP.GE.U32.AND.EX P1, PT, R17, UR9, PT, P4 ;  /* 0x0000000911007c0c */ /* 0x000fc4000bf26140 */
[----:B------:R-:W-:-:S04]  /*b3b0*/  ISETP.GT.U32.AND P2, PT, R4, 0x1, !P2 ;  /* 0x000000010400780c */ /* 0x000fc80005744070 */
[----:B------:R-:W-:-:S04]  /*b3c0*/  SEL R2, RZ, 0x1, !P2 ;  /* 0x00000001ff027807 */ /* 0x000fc80005000000 */
[--C-:B------:R-:W-:Y:S01]  /*b3d0*/  LOP3.LUT R0, R2, R0, R3.reuse, 0x96, !PT ;  /* 0x0000000002007212 */ /* 0x100fe200078e9603 */
[----:B------:R-:W-:Y:S01]  /*b3e0*/  IMAD.MOV.U32 R2, RZ, RZ, -0x1 ;  /* 0xffffffffff027424 */ /* 0x000fe200078e00ff */
[----:B------:R-:W-:Y:S01]  /*b3f0*/  PRMT R3, RZ, 0x7610, R3 ;  /* 0x00007610ff037816 */ /* 0x000fe20000000003 */
[----:B------:R-:W-:Y:S06]  /*b400*/  @P1 BRA `(.L_x_303) ;  /* 0x0000000400541947 */ /* 0x000fec0003800000 */
[----:B------:R-:W0:Y:S01]  /*b410*/  S2UR UR7, SR_CTAID.X ;  /* 0x00000000000779c3 */ /* 0x000e220000002500 */
[----:B------:R-:W-:Y:S01]  /*b420*/  ULDC.64 UR8, c[0x0][0x628] ;  /* 0x00018a0000087ab9 */ /* 0x000fe20000000a00 */
[----:B------:R-:W-:Y:S01]  /*b430*/  ULDC UR10, c[0x0][0x150] ;  /* 0x00005400000a7ab9 */ /* 0x000fe20000000800 */
[----:B------:R-:W-:Y:S01]  /*b440*/  ISETP.NE.U32.AND P1, PT, RZ, UR8, PT ;  /* 0x00000008ff007c0c */ /* 0x000fe2000bf25070 */
[----:B------:R-:W-:Y:S01]  /*b450*/  ULDC UR11, c[0x0][0x630] ;  /* 0x00018c00000b7ab9 */ /* 0x000fe20000000800 */
[----:B------:R-:W-:Y:S01]  /*b460*/  ULDC UR14, c[0x0][0x154] ;  /* 0x00005500000e7ab9 */ /* 0x000fe20000000800 */
[----:B------:R-:W-:Y:S01]  /*b470*/  IMAD.MOV.U32 R2, RZ, RZ, R16 ;  /* 0x000000ffff027224 */ /* 0x000fe200078e0010 */
[----:B------:R-:W-:Y:S01]  /*b480*/  ISETP.NE.AND.EX P1, PT, RZ, UR9, PT, P1 ;  /* 0x00000009ff007c0c */ /* 0x000fe2000bf25310 */
[----:B------:R-:W1:Y:S01]  /*b490*/  S2UR UR12, SR_CTAID.Y ;  /* 0x00000000000c79c3 */ /* 0x000e620000002600 */
[----:B0-----:R-:W-:-:S05]  /*b4a0*/  I2FP.F32.U32 R3, UR7 ;  /* 0x0000000700037c45 */ /* 0x001fca0008201000 */
[----:B------:R-:W-:Y:S01]  /*b4b0*/  FMUL R12, R3, UR10 ;  /* 0x0000000a030c7c20 */ /* 0x000fe20008400000 */
[----:B------:R-:W-:-:S05]  /*b4c0*/  IMAD.MOV.U32 R3, RZ, RZ, R17 ;  /* 0x000000ffff037224 */ /* 0x000fca00078e0011 */
[----:B------:R-:W-:Y:S05]  /*b4d0*/  @!P1 BRA `(.L_x_304) ;  /* 0x0000000000289947 */ /* 0x000fea0003800000 */
[----:B------:R-:W-:Y:S02]  /*b4e0*/  ULDC UR10, c[0x0][0x634] ;  /* 0x00018d00000a7ab9 */ /* 0x000fe40000000800 */
[----:B------:R-:W-:-:S05]  /*b4f0*/  IADD3 R7, P1, R16, UR10, RZ ;  /* 0x0000000a10077c10 */ /* 0x000fca000ff3e0ff */
[----:B------:R-:W-:-:S04]  /*b500*/  IMAD.X R13, RZ, RZ, R17, P1 ;  /* 0x000000ffff0d7224 */ /* 0x000fc800008e0611 */
[----:B------:R-:W-:-:S04]  /*b510*/  IMAD.WIDE.U32 R4, R13, UR8, RZ ;  /* 0x000000080d047c25 */ /* 0x000fc8000f8e00ff */
[----:B------:R-:W-:-:S04]  /*b520*/  IMAD.WIDE.U32 R4, P1, R7, UR9, R4 ;  /* 0x0000000907047c25 */ /* 0x000fc8000f820004 */
[----:B------:R-:W-:-:S04]  /*b530*/  IMAD.WIDE.U32 R6, R7, UR8, RZ ;  /* 0x0000000807067c25 */ /* 0x000fc8000f8e00ff */
[----:B------:R-:W-:Y:S01]  /*b540*/  IMAD.X R3, RZ, RZ, RZ, P1 ;  /* 0x000000ffff037224 */ /* 0x000fe200008e06ff */
[----:B------:R-:W-:Y:S01]  /*b550*/  IADD3 RZ, P1, R7, R4, RZ ;  /* 0x0000000407ff7210 */ /* 0x000fe20007f3e0ff */
[----:B------:R-:W-:-:S04]  /*b560*/  IMAD.MOV.U32 R2, RZ, RZ, R5 ;  /* 0x000000ffff027224 */ /* 0x000fc800078e0005 */
[----:B------:R-:W-:-:S08]  /*b570*/  IMAD.WIDE.U32.X R2, R13, UR9, R2, P1 ;  /* 0x000000090d027c25 */ /* 0x000fd000088e0402 */
.L_x_304:
[--C-:B------:R-:W-:Y:S01]  /*b580*/  SHF.R.U64 R19, R2, UR11, R3.reuse ;  /* 0x0000000b02137c19 */ /* 0x100fe20008001203 */
[----:B------:R-:W0:Y:S01]  /*b590*/  F2I.U32.TRUNC.NTZ R12, R12 ;  /* 0x0000000c000c7305 */ /* 0x000e22000020f000 */
[----:B------:R-:W-:Y:S01]  /*b5a0*/  SHF.R.U32.HI R2, RZ, UR11, R3 ;  /* 0x0000000bff027c19 */ /* 0x000fe20008011603 */
[----:B------:R-:W-:Y:S01]  /*b5b0*/  ULDC.64 UR8, c[0x0][0x620] ;  /* 0x0001880000087ab9 */ /* 0x000fe20000000a00 */
[----:B------:R-:W-:Y:S01]  /*b5c0*/  IADD3 R5, P1, RZ, -R19, RZ ;  /* 0x80000013ff057210 */ /* 0x000fe20007f3e0ff */
[----:B------:R-:W-:Y:S01]  /*b5d0*/  ULDC UR11, c[0x0][0x658] ;  /* 0x00019600000b7ab9 */ /* 0x000fe20000000800 */
[----:B-1----:R-:W-:Y:S01]  /*b5e0*/  I2FP.F32.U32 R4, UR12 ;  /* 0x0000000c00047c45 */ /* 0x002fe20008201000 */
[----:B------:R-:W-:Y:S02]  /*b5f0*/  ULDC UR16, c[0x0][0x648] ;  /* 0x0001920000107ab9 */ /* 0x000fe40000000800 */
[----:B------:R-:W-:Y:S02]  /*b600*/  IMAD.X R2, RZ, RZ, ~R2, P1 ;  /* 0x000000ffff027224 */ /* 0x000fe400008e0e02 */
[----:B------:R-:W-:Y:S01]  /*b610*/  FMUL R6, R4, UR14 ;  /* 0x0000000e04067c20 */ /* 0x000fe20008400000 */
[----:B------:R-:W-:Y:S01]  /*b620*/  ULDC.64 UR14, c[0x0][0x640] ;  /* 0x00019000000e7ab9 */ /* 0x000fe20000000a00 */
[----:B------:R-:W-:Y:S01]  /*b630*/  IMAD R4, R2, UR8, RZ ;  /* 0x0000000802047c24 */ /* 0x000fe2000f8e02ff */
[----:B------:R-:W-:Y:S01]  /*b640*/  ISETP.NE.U32.AND P1, PT, RZ, UR14, PT ;  /* 0x0000000eff007c0c */ /* 0x000fe2000bf25070 */
[C---:B------:R-:W-:Y:S01]  /*b650*/  IMAD.WIDE.U32 R2, R5.reuse, UR8, R16 ;  /* 0x0000000805027c25 */ /* 0x040fe2000f8e0010 */
[----:B0-----:R-:W-:Y:S01]  /*b660*/  R2UR UR8, R12 ;  /* 0x000000000c0872ca */ /* 0x001fe200000e0000 */
[----:B------:R-:W0:Y:S01]  /*b670*/  F2I.U32.TRUNC.NTZ R6, R6 ;  /* 0x0000000600067305 */ /* 0x000e22000020f000 */
[----:B------:R-:W1:Y:S01]  /*b680*/  LDC R12, c[0x0][0x610] ;  /* 0x00018400ff0c7b82 */ /* 0x000e620000000800 */
[----:B------:R-:W-:Y:S01]  /*b690*/  IMAD R5, R5, UR9, R4 ;  /* 0x0000000905057c24 */ /* 0x000fe2000f8e0204 */
[----:B------:R-:W-:Y:S01]  /*b6a0*/  ULDC UR9, c[0x0][0x618] ;  /* 0x0001860000097ab9 */ /* 0x000fe20000000800 */
[----:B------:R-:W-:-:S02]  /*b6b0*/  ISETP.NE.AND.EX P1, PT, RZ, UR15, PT, P1 ;  /* 0x0000000fff007c0c */ /* 0x000fc4000bf25310 */
[----:B------:R-:W-:-:S05]  /*b6c0*/  IMAD.IADD R3, R3, 0x1, R5 ;  /* 0x0000000103037824 */ /* 0x000fca00078e0205 */
[--C-:B------:R-:W-:Y:S02]  /*b6d0*/  SHF.R.U64 R14, R2, UR9, R3.reuse ;  /* 0x00000009020e7c19 */ /* 0x100fe40008001203 */
[----:B------:R-:W-:Y:S01]  /*b6e0*/  SHF.R.U32.HI R3, RZ, UR9, R3 ;  /* 0x00000009ff037c19 */ /* 0x000fe20008011603 */
[----:B------:R-:W-:Y:S01]  /*b6f0*/  ULDC UR9, c[0x0][0x608] ;  /* 0x0001820000097ab9 */ /* 0x000fe20000000800 */
[----:B0-----:R-:W-:Y:S02]  /*b700*/  R2UR UR10, R6 ;  /* 0x00000000060a72ca */ /* 0x001fe400000e0000 */
[--C-:B------:R-:W-:Y:S02]  /*b710*/  SHF.R.U64 R15, R14, UR9, R3.reuse ;  /* 0x000000090e0f7c19 */ /* 0x100fe40008001203 */
[----:B------:R-:W-:Y:S01]  /*b720*/  SHF.R.U32.HI R2, RZ, UR9, R3 ;  /* 0x00000009ff027c19 */ /* 0x000fe20008011603 */
[----:B------:R-:W-:-:S03]  /*b730*/  UIADD3 UR9, -UR8, URZ, URZ ;  /* 0x0000003f08097290 */ /* 0x000fc6000fffe13f */
[--C-:B------:R-:W-:Y:S01]  /*b740*/  SHF.R.U64 R21, R15, UR11, R2.reuse ;  /* 0x0000000b0f157c19 */ /* 0x100fe20008001202 */
[----:B------:R-:W-:Y:S01]  /*b750*/  ULDC UR8, c[0x0][0x144] ;  /* 0x0000510000087ab9 */ /* 0x000fe20000000800 */
[----:B------:R-:W-:-:S03]  /*b760*/  SHF.R.U32.HI R3, RZ, UR11, R2 ;  /* 0x0000000bff037c19 */ /* 0x000fc60008011602 */
[----:B------:R-:W-:Y:S01]  /*b770*/  IMAD.MOV.U32 R2, RZ, RZ, R21 ;  /* 0x000000ffff027224 */ /* 0x000fe200078e0015 */
[----:B------:R-:W-:Y:S06]  /*b780*/  @!P1 BRA `(.L_x_305) ;  /* 0x0000000000289947 */ /* 0x000fec0003800000 */
        /* <DEDUP_REMOVED lines=10> */
.L_x_305:
[----:B------:R-:W-:Y:S01]  /*b830*/  UISETP.NE.AND UP0, UPT, UR40, URZ, UPT ;  /* 0x0000003f2800728c */ /* 0x000fe2000bf05270 */
[----:B------:R-:W-:Y:S01]  /*b840*/  SHF.R.U64 R3, R2, UR16, R3 ;  /* 0x0000001002037c19 */ /* 0x000fe20008001203 */
[----:B------:R-:W-:Y:S01]  /*b850*/  UIADD3 UR10, -UR10, URZ, URZ ;  /* 0x0000003f0a0a7290 */ /* 0x000fe2000fffe13f */
[----:B------:R-:W-:Y:S01]  /*b860*/  LOP3.LUT R2, R15, UR6, RZ, 0xc0, !PT ;  /* 0x000000060f027c12 */ /* 0x000fe2000f8ec0ff */
[----:B------:R-:W-:Y:S01]  /*b870*/  UIMAD UR7, UR8, UR9, UR7 ;  /* 0x00000009080772a4 */ /* 0x000fe2000f8e0207 */
[----:B------:R-:W-:Y:S01]  /*b880*/  LOP3.LUT R5, R14, UR4, RZ, 0xc0, !PT ;  /* 0x000000040e057c12 */ /* 0x000fe2000f8ec0ff */
[----:B------:R-:W-:Y:S01]  /*b890*/  IMAD.MOV R4, RZ, RZ, -R3 ;  /* 0x000000ffff047224 */ /* 0x000fe200078e0a03 */
[----:B------:R-:W-:Y:S01]  /*b8a0*/  ULDC UR8, c[0x0][0x148] ;  /* 0x0000520000087ab9 */ /* 0x000fe20000000800 */
[----:B------:R-:W-:Y:S01]  /*b8b0*/  IMAD R3, R3, UR5, R2 ;  /* 0x0000000503037c24 */ /* 0x000fe2000f8e0202 */
[----:B------:R-:W-:Y:S02]  /*b8c0*/  PLOP3.LUT P1, PT, PT, PT, UP0, 0x80, 0x0 ;  /* 0x000000000000781c */ /* 0x000fe40003f2f008 */
[----:B------:R-:W-:-:S03]  /*b8d0*/  @UP0 UIMAD UR7, UR8, UR10, UR12 ;  /* 0x0000000a080702a4 */ /* 0x000fc6000f8e020c */
[----:B------:R-:W-:Y:S02]  /*b8e0*/  ULDC UR8, c[0x0][0x638] ;  /* 0x00018e0000087ab9 */ /* 0x000fe40000000800 */
[----:B------:R-:W-:Y:S02]  /*b8f0*/  IMAD R2, R4, UR8, R21 ;  /* 0x0000000804027c24 */ /* 0x000fe4000f8e0215 */
[----:B-1----:R-:W-:Y:S01]  /*b900*/  IMAD R12, R3, R12, UR7 ;  /* 0x00000007030c7e24 */ /* 0x002fe2000f8e020c */
[----:B------:R-:W-:Y:S01]  /*b910*/  ULDC UR7, c[0x0][0x600] ;  /* 0x0001800000077ab9 */ /* 0x000fe20000000800 */
[----:B------:R-:W-:Y:S02]  /*b920*/  IMAD.MOV.U32 R3, RZ, RZ, 0x1 ;  /* 0x00000001ff037424 */ /* 0x000fe400078e00ff */
[----:B------:R-:W-:-:S05]  /*b930*/  IMAD R5, R2, UR7, R5 ;  /* 0x0000000702057c24 */ /* 0x000fca000f8e0205 */
[----:B------:R-:W-:Y:S02]  /*b940*/  SEL R2, R5, R12, !P1 ;  /* 0x0000000c05027207 */ /* 0x000fe40004800000 */
[----:B------:R-:W-:-:S07]  /*b950*/  SEL R18, R12, R5, !P1 ;  /* 0x000000050c127207 */ /* 0x000fce0004800000 */
.L_x_303:
[----:B------:R-:W-:Y:S05]  /*b960*/  BSYNC B1 ;  /* 0x0000000000017941 */ /* 0x000fea0003800000 */
.L_x_302:
[----:B------:R-:W-:-:S13]  /*b970*/  LOP3.LUT P1, RZ, R3, 0xff, RZ, 0xc0, !PT ;  /* 0x000000ff03ff7812 */ /* 0x000fda000782c0ff */
[----:B------:R-:W-:Y:S05]  /*b980*/  @P1 BRA `(.L_x_306) ;  /* 0xfffffff000fc1947 */ /* 0x000fea000383ffff */
[----:B------:R-:W-:Y:S05]  /*b990*/  BSYNC B0 ;  /* 0x0000000000007941 */ /* 0x000fea0003800000 */
.L_x_294:
[----:B------:R-:W-:-:S03]  /*b9a0*/  UMOV UR7, 0xffffffff ;  /* 0xffffffff00077882 */ /* 0x000fc60000000000 */
[----:B------:R-:W-:Y:S05]  /*b9b0*/  BRA.DIV UR7, `(.L_x_307) ;  /* 0x0000000207fc7947 */ /* 0x000fea000b800000 */
[----:B------:R-:W-:-:S13]  /*b9c0*/  ELECT P6, URZ, PT ;  /* 0x00000000003f782f */ /* 0x000fda00038c0000 */
.L_x_321:
[----:B------:R-:W-:Y:S04]  /*b9d0*/  BSSY B0, `(.L_x_308) ;  /* 0x000001a000007945 */ /* 0x000fe80003800000 */
[----:B------:R-:W-:Y:S05]  /*b9e0*/  @!P6 BRA `(.L_x_309) ;  /* 0x000000000060e947 */ /* 0x000fea0003800000 */
[----:B------:R-:W-:-:S04]  /*b9f0*/  ULOP3.LUT UR7, UR42, 0x2, URZ, 0xfc, !UPT ;  /* 0x000000022a077892 */ /* 0x000fc8000f8efc3f */
[----:B------:R-:W-:-:S06]  /*ba00*/  UISETP.NE.AND UP0, UPT, UR7, 0x3, UPT ;  /* 0x000000030700788c */ /* 0x000fcc000bf05270 */
[----:B------:R-:W-:-:S13]  /*ba10*/  PLOP3.LUT P0, PT, PT, PT, UP0, 0x80, 0x0 ;  /* 0x000000000000781c */ /* 0x000fda0003f0f008 */
[----:B------:R-:W-:Y:S05]  /*ba20*/  @!P0 BRA `(.L_x_310) ;  /* 0x0000000000048947 */ /* 0x000fea0003800000 */
[----:B------:R-:W-:Y:S01]  /*ba30*/  BPT.TRAP 0x1 ;  /* 0x000000040000795c */ /* 0x000fe20000300000 */
.L_x_310:
[----:B------:R-:W0:Y:S01]  /*ba40*/  S2R R3, SR_CgaCtaId ;  /* 0x0000000000037919 */ /* 0x000e220000008800 */
[----:B------:R-:W-:-:S04]  /*ba50*/  MOV R2, 0x400 ;  /* 0x0000040000027802 */ /* 0x000fc80000000f00 */
[----:B0-----:R-:W-:Y:S02]  /*ba60*/  LEA R3, R3, R2, 0x18 ;  /* 0x0000000203037211 */ /* 0x001fe400078ec0ff */
[----:B------:R-:W-:-:S03]  /*ba70*/  SHF.L.U32 R2, R0, 0x1f, RZ ;  /* 0x0000001f00027819 */ /* 0x000fc600000006ff */
[----:B------:R-:W-:-:S04]  /*ba80*/  VIADD R3, R3, 0x10 ;  /* 0x0000001003037836 */ /* 0x000fc80000000000 */
[C---:B------:R-:W-:Y:S02]  /*ba90*/  IMAD R7, R8.reuse, 0x8, R3 ;  /* 0x0000000808077824 */ /* 0x040fe400078e0203 */
[----:B------:R-:W-:Y:S02]  /*baa0*/  VIADD R8, R8, 0x1 ;  /* 0x0000000108087836 */ /* 0x000fe40000000000 */
[----:B------:R-:W0:Y:S03]  /*bab0*/  SYNCS.PHASECHK.TRANS64.TRYWAIT P0, [R7+URZ], R2 ;  /* 0x00000002070075a7 */ /* 0x000e26000800017f */
[----:B------:R-:W-:-:S04]  /*bac0*/  ISETP.NE.AND P1, PT, R8, 0x2, PT ;  /* 0x000000020800780c */ /* 0x000fc80003f25270 */
[----:B------:R-:W-:Y:S02]  /*bad0*/  SEL R5, RZ, 0x1, P1 ;  /* 0x00000001ff057807 */ /* 0x000fe40000800000 */
[----:B------:R-:W-:Y:S02]  /*bae0*/  SEL R8, R8, RZ, P1 ;  /* 0x000000ff08087207 */ /* 0x000fe40000800000 */
[----:B------:R-:W-:Y:S01]  /*baf0*/  LOP3.LUT R0, R0, R5, RZ, 0x3c, !PT ;  /* 0x0000000500007212 */ /* 0x000fe200078e3cff */
[----:B0-----:R-:W-:Y:S06]  /*bb00*/  @!P0 BRA `(.L_x_311) ;  /* 0x0000000000c88947 */ /* 0x001fec0003800000 */
.L_x_322:
[----:B------:R-:W-:Y:S01]  /*bb10*/  IMAD R3, R8, 0x8, R3 ;  /* 0x0000000808037824 */ /* 0x000fe200078e0203 */
[----:B------:R-:W-:-:S07]  /*bb20*/  SHF.L.U32 R0, R0, 0x1f, RZ ;  /* 0x0000001f00007819 */ /* 0x000fce00000006ff */
.L_x_312:
[----:B-1----:R1:W2:Y:S02]  /*bb30*/  SYNCS.PHASECHK.TRANS64.TRYWAIT P0, [R3+URZ], R0 ;  /* 0x00000000030075a7 */ /* 0x0022a4000800017f */
[----:B--2---:R-:W-:Y:S05]  /*bb40*/  @!P0 NANOSLEEP.SYNCS 0x989680 ;  /* 0x009896800000895d */ /* 0x004fea0003900000 */
[----:B------:R-:W2:Y:S02]  /*bb50*/  @!P0 SYNCS.PHASECHK.TRANS64 P0, [R3+URZ], R0 ;  /* 0x00000000030085a7 */ /* 0x000ea4000800007f */
[----:B--2---:R-:W-:Y:S05]  /*bb60*/  @!P0 BRA `(.L_x_312) ;  /* 0xfffffffc00f08947 */ /* 0x004fea000383ffff */
.L_x_309:
[----:B------:R-:W-:Y:S05]  /*bb70*/  BSYNC B0 ;  /* 0x0000000000007941 */ /* 0x000fea0003800000 */
.L_x_308:
[----:B------:R-:W-:Y:S05]  /*bb80*/  EXIT ;  /* 0x000000000000794d */ /* 0x000fea0003800000 */
.L_x_18:
[----:B0-----:R0:W1:Y:S02]  /*bb90*/  SYNCS.PHASECHK.TRANS64.TRYWAIT P0, [R159+URZ], R0 ;  /* 0x000000009f0075a7 */ /* 0x001064000800017f */
[----:B-1----:R-:W-:Y:S05]  /*bba0*/  @!P0 NANOSLEEP.SYNCS 0x989680 ;  /* 0x009896800000895d */ /* 0x002fea0003900000 */
[----:B------:R-:W1:Y:S02]  /*bbb0*/  @!P0 SYNCS.PHASECHK.TRANS64 P0, [R159+URZ], R0 ;  /* 0x000000009f0085a7 */ /* 0x000e64000800007f */
[----:B-1----:R-:W-:Y:S05]  /*bbc0*/  @!P0 BRA `(.L_x_18) ;  /* 0xfffffffc00f08947 */ /* 0x002fea000383ffff */
[----:B------:R-:W-:Y:S05]  /*bbd0*/  BRA `(.L_x_313) ;  /* 0xffffff5800ec7947 */ /* 0x000fea000383ffff */
.L_x_23:
[----:B-1----:R1:W2:Y:S02]  /*bbe0*/  SYNCS.PHASECHK.TRANS64.TRYWAIT P1, [R3+URZ], R0 ;  /* 0x00000000030075a7 */ /* 0x0022a4000802017f */
[----:B--2---:R-:W-:Y:S05]  /*bbf0*/  @!P1 NANOSLEEP.SYNCS 0x989680 ;  /* 0x009896800000995d */ /* 0x004fea0003900000 */
[----:B------:R-:W2:Y:S02]  /*bc00*/  @!P1 SYNCS.PHASECHK.TRANS64 P1, [R3+URZ], R0 ;  /* 0x00000000030095a7 */ /* 0x000ea4000802007f */
[----:B--2---:R-:W-:Y:S05]  /*bc10*/  @!P1 BRA `(.L_x_23) ;  /* 0xfffffffc00f09947 */ /* 0x004fea000383ffff */
[----:B------:R-:W-:Y:S05]  /*bc20*/  BRA `(.L_x_22) ;  /* 0xffffff5c005c7947 */ /* 0x000fea000383ffff */
.L_x_28:
[----:B-1----:R-:W-:-:S04]  /*bc30*/  IMAD.U32 R5, RZ, RZ, UR7 ;  /* 0x00000007ff057e24 */ /* 0x002fc8000f8e00ff */
[----:B------:R1:W2:Y:S03]  /*bc40*/  SYNCS.PHASECHK.TRANS64.TRYWAIT P1, [R5+URZ], R4 ;  /* 0x00000004050075a7 */ /* 0x0002a6000802017f */
[----:B--2---:R-:W-:Y:S05]  /*bc50*/  @!P1 NANOSLEEP.SYNCS 0x989680 ;  /* 0x009896800000995d */ /* 0x004fea0003900000 */
[----:B------:R-:W2:Y:S02]  /*bc60*/  @!P1 SYNCS.PHASECHK.TRANS64 P1, [R5+URZ], R4 ;  /* 0x00000004050095a7 */ /* 0x000ea4000802007f */
[----:B--2---:R-:W-:Y:S05]  /*bc70*/  @!P1 BRA `(.L_x_28) ;  /* 0xfffffffc00ec9947 */ /* 0x004fea000383ffff */
[----:B------:R-:W-:Y:S05]  /*bc80*/  BRA `(.L_x_27) ;  /* 0xffffff6000b87947 */ /* 0x000fea000383ffff */
.L_x_34:
[----:B0-----:R0:W1:Y:S02]  /*bc90*/  SYNCS.PHASECHK.TRANS64.TRYWAIT P0, [R159+URZ+0x10], R0 ;  /* 0x000010009f0075a7 */ /* 0x001064000800017f */
[----:B-1----:R-:W-:Y:S05]  /*bca0*/  @!P0 NANOSLEEP.SYNCS 0x989680 ;  /* 0x009896800000895d */ /* 0x002fea0003900000 */
[----:B------:R-:W1:Y:S02]  /*bcb0*/  @!P0 SYNCS.PHASECHK.TRANS64 P0, [R159+URZ+0x10], R0 ;  /* 0x000010009f0085a7 */ /* 0x000e64000800007f */
[----:B-1----:R-:W-:Y:S05]  /*bcc0*/  @!P0 BRA `(.L_x_34) ;  /* 0xfffffffc00f08947 */ /* 0x002fea000383ffff */
[----:B------:R-:W-:Y:S05]  /*bcd0*/  BRA `(.L_x_314) ;  /* 0xffffff6800987947 */ /* 0x000fea000383ffff */
.L_x_295:
[----:B------:R-:W-:Y:S01]  /*bce0*/  BSSY B1, `(.L_x_315) ;  /* 0x0000006000017945 */ /* 0x000fe20003800000 */
[----:B------:R-:W-:-:S07]  /*bcf0*/  IMAD.MOV.U32 R15, RZ, RZ, -0x1 ;  /* 0xffffffffff0f7424 */ /* 0x000fce00078e00ff */
[----:B------:R-:W-:Y:S05]  /*bd00*/  WARPSYNC.COLLECTIVE R15, `(.L_x_316) ;  /* 0x000000000f0c7348 */ /* 0x000fea0003c00000 */
[----:B------:R-:W-:Y:S02]  /*bd10*/  ELECT P6, UR62, PT ;  /* 0x00000000003e782f */ /* 0x000fe400038c0000 */
[----:B------:R-:W-:Y:S01]  /*bd20*/  MOV R14, UR62 ;  /* 0x0000003e000e7c02 */ /* 0x000fe20008000f00 */
[----:B------:R-:W-:Y:S10]  /*bd30*/  ENDCOLLECTIVE ;  /* 0x000000000000791b */ /* 0x000ff40003800000 */
.L_x_316:
[----:B------:R-:W-:Y:S05]  /*bd40*/  BSYNC B1 ;  /* 0x0000000000017941 */ /* 0x000fea0003800000 */
.L_x_315:
[----:B------:R-:W-:Y:S05]  /*bd50*/  BRA `(.L_x_317) ;  /* 0xfffffff000147947 */ /* 0x000fea000383ffff */
.L_x_298:
[----:B-1----:R1:W2:Y:S02]  /*bd60*/  SYNCS.PHASECHK.TRANS64.TRYWAIT P1, [R7+URZ+0x10], R4 ;  /* 0x00001004070075a7 */ /* 0x0022a4000802017f */
[----:B--2---:R-:W-:Y:S05]  /*bd70*/  @!P1 NANOSLEEP.SYNCS 0x989680 ;  /* 0x009896800000995d */ /* 0x004fea0003900000 */
[----:B------:R-:W2:Y:S02]  /*bd80*/  @!P1 SYNCS.PHASECHK.TRANS64 P1, [R7+URZ+0x10], R4 ;  /* 0x00001004070095a7 */ /* 0x000ea4000802007f */
[----:B--2---:R-:W-:Y:S05]  /*bd90*/  @!P1 BRA `(.L_x_298) ;  /* 0xfffffffc00f09947 */ /* 0x004fea000383ffff */
[----:B------:R-:W-:Y:S05]  /*bda0*/  BRA `(.L_x_318) ;  /* 0xfffffff000487947 */ /* 0x000fea000383ffff */
.L_x_307:
[----:B------:R-:W-:Y:S01]  /*bdb0*/  BSSY B0, `(.L_x_319) ;  /* 0x0000006000007945 */ /* 0x000fe20003800000 */
[----:B------:R-:W-:-:S07]  /*bdc0*/  IMAD.MOV.U32 R15, RZ, RZ, -0x1 ;  /* 0xffffffffff0f7424 */ /* 0x000fce00078e00ff */
[----:B------:R-:W-:Y:S05]  /*bdd0*/  WARPSYNC.COLLECTIVE R15, `(.L_x_320) ;  /* 0x000000000f0c7348 */ /* 0x000fea0003c00000 */
[----:B------:R-:W-:Y:S02]  /*bde0*/  ELECT P6, UR62, PT ;  /* 0x00000000003e782f */ /* 0x000fe400038c0000 */
[----:B------:R-:W-:Y:S01]  /*bdf0*/  MOV R14, UR62 ;  /* 0x0000003e000e7c02 */ /* 0x000fe20008000f00 */
[----:B------:R-:W-:Y:S10]  /*be00*/  ENDCOLLECTIVE ;  /* 0x000000000000791b */ /* 0x000ff40003800000 */
.L_x_320:
[----:B------:R-:W-:Y:S05]  /*be10*/  BSYNC B0 ;  /* 0x0000000000007941 */ /* 0x000fea0003800000 */
.L_x_319:
[----:B------:R-:W-:Y:S05]  /*be20*/  BRA `(.L_x_321) ;  /* 0xfffffff800e87947 */ /* 0x000fea000383ffff */
.L_x_311:
[----:B0-----:R0:W1:Y:S02]  /*be30*/  SYNCS.PHASECHK.TRANS64.TRYWAIT P0, [R7+URZ], R2 ;  /* 0x00000002070075a7 */ /* 0x001064000800017f */
[----:B-1----:R-:W-:Y:S05]  /*be40*/  @!P0 NANOSLEEP.SYNCS 0x989680 ;  /* 0x009896800000895d */ /* 0x002fea0003900000 */
[----:B------:R-:W1:Y:S02]  /*be50*/  @!P0 SYNCS.PHASECHK.TRANS64 P0, [R7+URZ], R2 ;  /* 0x00000002070085a7 */ /* 0x000e64000800007f */
[----:B-1----:R-:W-:Y:S05]  /*be60*/  @!P0 BRA `(.L_x_311) ;  /* 0xfffffffc00f08947 */ /* 0x002fea000383ffff */
[----:B------:R-:W-:Y:S05]  /*be70*/  BRA `(.L_x_322) ;  /* 0xfffffffc00247947 */ /* 0x000fea000383ffff */
.L_x_323:
[----:B------:R-:W-:-:S00]  /*be80*/  BRA `(.L_x_323) ;  /* 0xfffffffc00fc7947 */ /* 0x000fc0000383ffff */
[----:B------:R-:W-:-:S00]  /*be90*/  NOP ;  /* 0x0000000000007918 */ /* 0x000fc00000000000 */
        /* <DEDUP_REMOVED lines=14> */
.L_x_324:


//--------------------- .nv.global.init           --------------------------
	.section	.nv.global.init,"aw",@progbits
.nv.global.init:
	.type		$str$22,@object
	.size		$str$22,($str$23 - $str$22)
$str$22:
        /*0000*/ 	.byte	0x6b, 0x5f, 0x74, 0x69, 0x6c, 0x65, 0x5f, 0x63, 0x6f, 0x75, 0x6e, 0x74, 0x20, 0x3e, 0x3d, 0x20
        /*0010*/ 	.byte	0x31, 0x00
	.type		$str$23,@object
	.size		$str$23,(__unnamed_1 - $str$23)
$str$23:
        /*0012*/ 	.byte	0x2f, 0x74, 0x6d, 0x70, 0x2f, 0x63, 0x75, 0x74, 0x6c, 0x61, 0x73, 0x73, 0x5f, 0x73, 0x77, 0x65
        /*0022*/ 	.byte	0x65, 0x70, 0x5f, 0x73, 0x72, 0x63, 0x2f, 0x69, 0x6e, 0x63, 0x6c, 0x75, 0x64, 0x65, 0x2f, 0x63
        /*0032*/ 	.byte	0x75, 0x74, 0x6c, 0x61, 0x73, 0x73, 0x2f, 0x67, 0x65, 0x6d, 0x6d, 0x2f, 0x63, 0x6f, 0x6c, 0x6c
        /*0042*/ 	.byte	0x65, 0x63, 0x74, 0x69, 0x76, 0x65, 0x2f, 0x73, 0x6d, 0x39, 0x30, 0x5f, 0x6d, 0x6d, 0x61, 0x5f
        /*0052*/ 	.byte	0x74, 0x6d, 0x61, 0x5f, 0x67, 0x6d, 0x6d, 0x61, 0x5f, 0x73, 0x73, 0x5f, 0x77, 0x61, 0x72, 0x70
        /*0062*/ 	.byte	0x73, 0x70, 0x65, 0x63, 0x69, 0x61, 0x6c, 0x69, 0x7a, 0x65, 0x64, 0x2e, 0x68, 0x70, 0x70, 0x00
	.type		__unnamed_1,@object
	.size		__unnamed_1,(.L_0 - __unnamed_1)
__unnamed_1:
        /*0072*/ 	.byte	0x76, 0x6f, 0x69, 0x64, 0x20, 0x63, 0x75, 0x74, 0x6c, 0x61, 0x73, 0x73, 0x3a, 0x3a, 0x67, 0x65
        /* <DEDUP_REMOVED lines=177> */
        /*0b92*/ 	.byte	0x74, 0x69, 0x74, 0x79, 0x5d, 0x00
.L_0:


//--------------------- .nv.shared._ZN7cutlass13device_kernelINS_4gemm6kernel13GemmUniversalIN4cute5tupleIJiiiiEEENS1_10collective13CollectiveMmaINS1_34MainloopSm90TmaGmmaWarpSpecializedILi2ENS5_IJNS4_1CILi8EEENSA_ILi1EEESC_EEENS1_32KernelTmaWarpSpecializedPingpongEEENS5_IJNSA_ILi64EEENSA_ILi256EEESG_EEENS_10tfloat32_tENS5_IJlSC_lEEESJ_SK_NS4_8TiledMMAINS4_8MMA_AtomIJNS4_4SM904GMMA30MMA_64x256x8_F32TF32TF32_SS_TNILNSO_7ScaleInE1ELSQ_1EEEEEENS4_6LayoutINS5_IJSC_SC_SC_EEENS5_IJNSA_ILi0EEESV_SV_EEEEENS5_IJNS4_10UnderscoreESY_SY_EEEEENS4_13SM90_TMA_LOADENS4_14ComposedLayoutINS4_7SwizzleILi3ELi4ELi3EEENS4_18smem_ptr_flag_bitsILi32EEENST_INS5_IJSB_NSA_ILi32EEEEEENS5_IJS17_SC_EEEEEEEvNS4_8identityENS4_23SM90_TMA_LOAD_MULTICASTES1B_vS1C_EENS_8epilogue10collective6detail29Sm90TmaWarpSpecializedAdapterINS1G_15DefaultEpilogueISJ_SK_SK_NS1F_6thread17LinearCombinationISJ_Li1EffLNS1K_9ScaleType4KindE0ELNS_15FloatRoundStyleE2ESJ_EENS1_15EpilogueDefaultEEEEEvvEEEEvNT_6ParamsE --------------------------
	.section	.nv.shared._ZN7cutlass13device_kernelINS_4gemm6kernel13GemmUniversalIN4cute5tupleIJiiiiEEENS1_10collective13CollectiveMmaINS1_34MainloopSm90TmaGmmaWarpSpecializedILi2ENS5_IJNS4_1CILi8EEENSA_ILi1EEESC_EEENS1_32KernelTmaWarpSpecializedPingpongEEENS5_IJNSA_ILi64EEENSA_ILi256EEESG_EEENS_10tfloat32_tENS5_IJlSC_lEEESJ_SK_NS4_8TiledMMAINS4_8MMA_AtomIJNS4_4SM904GMMA30MMA_64x256x8_F32TF32TF32_SS_TNILNSO_7ScaleInE1ELSQ_1EEEEEENS4_6LayoutINS5_IJSC_SC_SC_EEENS5_IJNSA_ILi0EEESV_SV_EEEEENS5_IJNS4_10UnderscoreESY_SY_EEEEENS4_13SM90_TMA_LOADENS4_14ComposedLayoutINS4_7SwizzleILi3ELi4ELi3EEENS4_18smem_ptr_flag_bitsILi32EEENST_INS5_IJSB_NSA_ILi32EEEEEENS5_IJS17_SC_EEEEEEEvNS4_8identityENS4_23SM90_TMA_LOAD_MULTICASTES1B_vS1C_EENS_8epilogue10collective6detail29Sm90TmaWarpSpecializedAdapterINS1G_15DefaultEpilogueISJ_SK_SK_NS1F_6thread17LinearCombinationISJ_Li1EffLNS1K_9ScaleType4KindE0ELNS_15FloatRoundStyleE2ESJ_EENS1_15EpilogueDefaultEEEEEvvEEEEvNT_6ParamsE,"aw",@nobits
	.sectionflags	@""
	.align	16
	.zero		1024


//--------------------- .nv.shared.reserved.0     --------------------------
	.section	.nv.shared.reserved.0,"aw",@nobits
	.weak		__nv_reservedSMEM_offset_0_alias
	.size		__nv_reservedSMEM_offset_0_alias, 0, 0
	.other		__nv_reservedSMEM_offset_0_alias,@"STO_CUDA_RESERVED_SHARED STV_DEFAULT"
__nv_reservedSMEM_offset_0_alias:
	.zero		0


//--------------------- .nv.global                --------------------------
	.section	.nv.global,"aw",@nobits
.nv.global:
	.type		_ZN40_INTERNAL_3474342c_4_k_cu_140f565a_247954cute1_E,@object
	.size		_ZN40_INTERNAL_3474342c_4_k_cu_140f565a_247954cute1_E,(_ZN40_INTERNAL_3474342c_4_k_cu_140f565a_247954cuda3std3__45__cpo6cbeginE - _ZN40_INTERNAL_3474342c_4_k_cu_140f565a_247954cute1_E)
_ZN40_INTERNAL_3474342c_4_k_cu_140f565a_247954cute1_E:
	.zero		1
	.type		_ZN40_INTERNAL_3474342c_4_k_cu_140f565a_247954cuda3std3__45__cpo6cbeginE,@object
	.size		_ZN40_INTERNAL_3474342c_4_k_cu_140f565a_247954cuda3std3__45__cpo6cbeginE,(_ZN40_INTERNAL_3474342c_4_k_cu_140f565a_247954cuda3std3__48in_placeE - _ZN40_INTERNAL_3474342c_4_k_cu_140f565a_247954cuda3std3__45__cpo6cbeginE)
_ZN40_INTERNAL_3474342c_4_k_cu_140f565a_247954cuda3std3__45__cpo6cbeginE:
	.zero		1
	.type		_ZN40_INTERNAL_3474342c_4_k_cu_140f565a_247954cuda3std3__48in_placeE,@object
	.size		_ZN40_INTERNAL_3474342c_4_k_cu_140f565a_247954cuda3std3__48in_placeE,(_ZN40_INTERNAL_3474342c_4_k_cu_140f565a_247954cuda3std6ranges3__45__cpo9iter_moveE - _ZN40_INTERNAL_3474342c_4_k_cu_140f565a_247954cuda3std3__48in_placeE)
_ZN40_INTERNAL_3474342c_4_k_cu_140f565a_247954cuda3std3__48in_placeE:
	.zero		1
	.type		_ZN40_INTERNAL_3474342c_4_k_cu_140f565a_247954cuda3std6ranges3__45__cpo9iter_moveE,@object
	.size		_ZN40_INTERNAL_3474342c_4_k_cu_140f565a_247954cuda3std6ranges3__45__cpo9iter_moveE,(_ZN40_INTERNAL_3474342c_4_k_cu_140f565a_247954cuda3std3__45__cpo5beginE - _ZN40_INTERNAL_3474342c_4_k_cu_140f565a_247954cuda3std6ranges3__45__cpo9iter_moveE)
_ZN40_INTERNAL_3474342c_4_k_cu_140f565a_247954cuda3std6ranges3__45__cpo9iter_moveE:
	.zero		1
	.type		_ZN40_INTERNAL_3474342c_4_k_cu_140f565a_247954cuda3std3__45__cpo5beginE,@object
	.size		_ZN40_INTERNAL_3474342c_4_k_cu_140f565a_247954cuda3std3__45__cpo5beginE,(_ZN40_INTERNAL_3474342c_4_k_cu_140f565a_247954cuda3std3__442_GLOBAL__N__3474342c_4_k_cu_140f565a_247956ignoreE - _ZN40_INTERNAL_3474342c_4_k_cu_140f565a_247954cuda3std3__45__cpo5beginE)
_ZN40_INTERNAL_3474342c_4_k_cu_140f565a_247954cuda3std3__45__cpo5beginE:
	.zero		1
	.type		_ZN40_INTERNAL_3474342c_4_k_cu_140f565a_247954cuda3std3__442_GLOBAL__N__3474342c_4_k_cu_140f565a_247956ignoreE,@object
	.size		_ZN40_INTERNAL_3474342c_4_k_cu_140f565a_247954cuda3std3__442_GLOBAL__N__3474342c_4_k_cu_140f565a_247956ignoreE,(_ZN40_INTERNAL_3474342c_4_k_cu_140f565a_247954cute7productE - _ZN40_INTERNAL_3474342c_4_k_cu_140f565a_247954cuda3std3__442_GLOBAL__N__3474342c_4_k_cu_140f565a_247956ignoreE)
_ZN40_INTERNAL_3474342c_4_k_cu_140f565a_247954cuda3std3__442_GLOBAL__N__3474342c_4_k_cu_140f565a_247956ignoreE:
	.zero		1
	.type		_ZN40_INTERNAL_3474342c_4_k_cu_140f565a_247954cute7productE,@object
	.size		_ZN40_INTERNAL_3474342c_4_k_cu_140f565a_247954cute7productE,(_ZN40_INTERNAL_3474342c_4_k_cu_140f565a_247954cuda3std3__45__cpo3endE - _ZN40_INTERNAL_3474342c_4_k_cu_140f565a_247954cute7productE)
_ZN40_INTERNAL_3474342c_4_k_cu_140f565a_247954cute7productE:
	.zero		1
	.type		_ZN40_INTERNAL_3474342c_4_k_cu_140f565a_247954cuda3std3__45__cpo3endE,@object
	.size		_ZN40_INTERNAL_3474342c_4_k_cu_140f565a_247954cuda3std3__45__cpo3endE,(_ZN40_INTERNAL_3474342c_4_k_cu_140f565a_247954cuda3std3__419piecewise_constructE - _ZN40_INTERNAL_3474342c_4_k_cu_140f565a_247954cuda3std3__45__cpo3endE)
_ZN40_INTERNAL_3474342c_4_k_cu_140f565a_247954cuda3std3__45__cpo3endE:
	.zero		1
	.type		_ZN40_INTERNAL_3474342c_4_k_cu_140f565a_247954cuda3std3__419piecewise_constructE,@object
	.size		_ZN40_INTERNAL_3474342c_4_k_cu_140f565a_247954cuda3std3__419piecewise_constructE,(_ZN40_INTERNAL_3474342c_4_k_cu_140f565a_247954cuda3std3__45__cpo4cendE - _ZN40_INTERNAL_3474342c_4_k_cu_140f565a_247954cuda3std3__419piecewise_constructE)
_ZN40_INTERNAL_3474342c_4_k_cu_140f565a_247954cuda3std3__419piecewise_constructE:
	.zero		1
	.type		_ZN40_INTERNAL_3474342c_4_k_cu_140f565a_247954cuda3std3__45__cpo4cendE,@object
	.size		_ZN40_INTERNAL_3474342c_4_k_cu_140f565a_247954cuda3std3__45__cpo4cendE,(_ZN40_INTERNAL_3474342c_4_k_cu_140f565a_247954cuda3std6ranges3__45__cpo4swapE - _ZN40_INTERNAL_3474342c_4_k_cu_140f565a_247954cuda3std3__45__cpo4cendE)
_ZN40_INTERNAL_3474342c_4_k_cu_140f565a_247954cuda3std3__45__cpo4cendE:
	.zero		1
	.type		_ZN40_INTERNAL_3474342c_4_k_cu_140f565a_247954cuda3std6ranges3__45__cpo4swapE,@object
	.size		_ZN40_INTERNAL_3474342c_4_k_cu_140f565a_247954cuda3std6ranges3__45__cpo4swapE,(.L_8 - _ZN40_INTERNAL_3474342c_4_k_cu_140f565a_247954cuda3std6ranges3__45__cpo4swapE)
_ZN40_INTERNAL_3474342c_4_k_cu_140f565a_247954cuda3std6ranges3__45__cpo4swapE:
	.zero		1
.L_8:


//--------------------- .nv.constant0._ZN7cutlass13device_kernelINS_4gemm6kernel13GemmUniversalIN4cute5tupleIJiiiiEEENS1_10collective13CollectiveMmaINS1_34MainloopSm90TmaGmmaWarpSpecializedILi2ENS5_IJNS4_1CILi8EEENSA_ILi1EEESC_EEENS1_32KernelTmaWarpSpecializedPingpongEEENS5_IJNSA_ILi64EEENSA_ILi256EEESG_EEENS_10tfloat32_tENS5_IJlSC_lEEESJ_SK_NS4_8TiledMMAINS4_8MMA_AtomIJNS4_4SM904GMMA30MMA_64x256x8_F32TF32TF32_SS_TNILNSO_7ScaleInE1ELSQ_1EEEEEENS4_6LayoutINS5_IJSC_SC_SC_EEENS5_IJNSA_ILi0EEESV_SV_EEEEENS5_IJNS4_10UnderscoreESY_SY_EEEEENS4_13SM90_TMA_LOADENS4_14ComposedLayoutINS4_7SwizzleILi3ELi4ELi3EEENS4_18smem_ptr_flag_bitsILi32EEENST_INS5_IJSB_NSA_ILi32EEEEEENS5_IJS17_SC_EEEEEEEvNS4_8identityENS4_23SM90_TMA_LOAD_MULTICASTES1B_vS1C_EENS_8epilogue10collective6detail29Sm90TmaWarpSpecializedAdapterINS1G_15DefaultEpilogueISJ_SK_SK_NS1F_6thread17LinearCombinationISJ_Li1EffLNS1K_9ScaleType4KindE0ELNS_15FloatRoundStyleE2ESJ_EENS1_15EpilogueDefaultEEEEEvvEEEEvNT_6ParamsE --------------------------
	.section	.nv.constant0._ZN7cutlass13device_kernelINS_4gemm6kernel13GemmUniversalIN4cute5tupleIJiiiiEEENS1_10collective13CollectiveMmaINS1_34MainloopSm90TmaGmmaWarpSpecializedILi2ENS5_IJNS4_1CILi8EEENSA_ILi1EEESC_EEENS1_32KernelTmaWarpSpecializedPingpongEEENS5_IJNSA_ILi64EEENSA_ILi256EEESG_EEENS_10tfloat32_tENS5_IJlSC_lEEESJ_SK_NS4_8TiledMMAINS4_8MMA_AtomIJNS4_4SM904GMMA30MMA_64x256x8_F32TF32TF32_SS_TNILNSO_7ScaleInE1ELSQ_1EEEEEENS4_6LayoutINS5_IJSC_SC_SC_EEENS5_IJNSA_ILi0EEESV_SV_EEEEENS5_IJNS4_10UnderscoreESY_SY_EEEEENS4_13SM90_TMA_LOADENS4_14ComposedLayoutINS4_7SwizzleILi3ELi4ELi3EEENS4_18smem_ptr_flag_bitsILi32EEENST_INS5_IJSB_NSA_ILi32EEEEEENS5_IJS17_SC_EEEEEEEvNS4_8identityENS4_23SM90_TMA_LOAD_MULTICASTES1B_vS1C_EENS_8epilogue10collective6detail29Sm90TmaWarpSpecializedAdapterINS1G_15DefaultEpilogueISJ_SK_SK_NS1F_6thread17LinearCombinationISJ_Li1EffLNS1K_9ScaleType4KindE0ELNS_15FloatRoundStyleE2ESJ_EENS1_15EpilogueDefaultEEEEEvvEEEEvNT_6ParamsE,"a",@progbits
	.sectionflags	@""
	.align	4
.nv.constant0._ZN7cutlass13device_kernelINS_4gemm6kernel13GemmUniversalIN4cute5tupleIJiiiiEEENS1_10collective13CollectiveMmaINS1_34MainloopSm90TmaGmmaWarpSpecializedILi2ENS5_IJNS4_1CILi8EEENSA_ILi1EEESC_EEENS1_32KernelTmaWarpSpecializedPingpongEEENS5_IJNSA_ILi64EEENSA_ILi256EEESG_EEENS_10tfloat32_tENS5_IJlSC_lEEESJ_SK_NS4_8TiledMMAINS4_8MMA_AtomIJNS4_4SM904GMMA30MMA_64x256x8_F32TF32TF32_SS_TNILNSO_7ScaleInE1ELSQ_1EEEEEENS4_6LayoutINS5_IJSC_SC_SC_EEENS5_IJNSA_ILi0EEESV_SV_EEEEENS5_IJNS4_10UnderscoreESY_SY_EEEEENS4_13SM90_TMA_LOADENS4_14ComposedLayoutINS4_7SwizzleILi3ELi4ELi3EEENS4_18smem_ptr_flag_bitsILi32EEENST_INS5_IJSB_NSA_ILi32EEEEEENS5_IJS17_SC_EEEEEEEvNS4_8identityENS4_23SM90_TMA_LOAD_MULTICASTES1B_vS1C_EENS_8epilogue10collective6detail29Sm90TmaWarpSpecializedAdapterINS1G_15DefaultEpilogueISJ_SK_SK_NS1F_6thread17LinearCombinationISJ_Li1EffLNS1K_9ScaleType4KindE0ELNS_15FloatRoundStyleE2ESJ_EENS1_15EpilogueDefaultEEEEEvvEEEEvNT_6ParamsE:
	.zero		1664


//--------------------- SYMBOLS --------------------------

	.type		.nv.reservedSmem.offset0,@object
	.size		.nv.reservedSmem.offset0,0x4
	.type		__assertfail,@function
